	.target	sm_100

	.elftype	@"ET_EXEC"


//--------------------- .note.nv.tkinfo           --------------------------
	.section	.note.nv.tkinfo,"",@"SHT_NOTE"
	.sectionflags	@"SHF_NOTE_NV_TKINFO"
	.tkinfo
        /*0018*/ 	.word	0x00000081
        /*0030*/ 	.string	""
        /*0030*/ 	.string	"ptxas"
        /*0030*/ 	.string	"Cuda compilation tools, release 12.9, V12.9.86"
        /*0030*/ 	.string	"Build cuda_12.9.r12.9/compiler.36037853_0"
        /*0030*/ 	.string	"-regUsageLevel 10 -arch sm_100f -m 64 "



//--------------------- .note.nv.cuver            --------------------------
	.section	.note.nv.cuver,"",@"SHT_NOTE"
	.sectionflags	@"SHF_NOTE_NV_CUVER"
        /*0018*/ 	.short	0x0001
        /*001a*/ 	.short	0x0064
        /*001c*/ 	.short	0x0001
        /*001e*/ 	.short	0x0000
        /*0020*/ 	.short	0x0001
        /*0022*/ 	.short	0x0000


//--------------------- .nv.info                  --------------------------
	.section	.nv.info,"",@"SHT_CUDA_INFO"
	.align	4


	//----- nvinfo : EIATTR_REGCOUNT
	.align		4
        /*0000*/ 	.byte	0x04, 0x2f
        /*0002*/ 	.short	(.L_15 - .L_14)
	.align		4
.L_14:
        /*0004*/ 	.word	index@(_ZN9deep_gemm24sm100_fp8_gemm_1d1d_implILN4cute4UMMA5MajorE0ELS3_0ELj0ELj7168ELj2048ELj128ELj224ELj128ELj64ELj128ELj128ELj64ELj4ELj128ELj128ELj1ELb0ELj134ELNS_8GemmTypeE1ELb0EN7cutlass10bfloat16_tENS_16EpilogueIdentityEEEvPijjj14CUtensorMap_stS9_S9_S9_S9_)
        /*0008*/ 	.word	0x00000036


	//----- nvinfo : EIATTR_FRAME_SIZE
	.align		4
.L_15:
        /*000c*/ 	.byte	0x04, 0x11
        /*000e*/ 	.short	(.L_17 - .L_16)
	.align		4
.L_16:
        /*0010*/ 	.word	index@($__internal_3_$__cuda_sm20_div_u16)
        /*0014*/ 	.word	0x00000000


	//----- nvinfo : EIATTR_FRAME_SIZE
	.align		4
.L_17:
        /*0018*/ 	.byte	0x04, 0x11
        /*001a*/ 	.short	(.L_19 - .L_18)
	.align		4
.L_18:
        /*001c*/ 	.word	index@($__internal_2_$__cuda_sm10x_tcgen05_guardrail_trap_unallocated_columns_being_dealloced)
        /*0020*/ 	.word	0x00000000


	//----- nvinfo : EIATTR_FRAME_SIZE
	.align		4
.L_19:
        /*0024*/ 	.byte	0x04, 0x11
        /*0026*/ 	.short	(.L_21 - .L_20)
	.align		4
.L_20:
        /*0028*/ 	.word	index@($__internal_1_$__cuda_sm10x_tcgen05_guardrail_trap_phase_invalid_during_alloc)
        /*002c*/ 	.word	0x00000000


	//----- nvinfo : EIATTR_FRAME_SIZE
	.align		4
.L_21:
        /*0030*/ 	.byte	0x04, 0x11
        /*0032*/ 	.short	(.L_23 - .L_22)
	.align		4
.L_22:
        /*0034*/ 	.word	index@($__internal_0_$__cuda_sm10x_tcgen05_guardrail_trap_col_being_dealloced_not_returned_by_alloc)
        /*0038*/ 	.word	0x00000000


	//----- nvinfo : EIATTR_FRAME_SIZE
	.align		4
.L_23:
        /*003c*/ 	.byte	0x04, 0x11
        /*003e*/ 	.short	(.L_25 - .L_24)
	.align		4
.L_24:
        /*0040*/ 	.word	index@(_ZN9deep_gemm24sm100_fp8_gemm_1d1d_implILN4cute4UMMA5MajorE0ELS3_0ELj0ELj7168ELj2048ELj128ELj224ELj128ELj64ELj128ELj128ELj64ELj4ELj128ELj128ELj1ELb0ELj134ELNS_8GemmTypeE1ELb0EN7cutlass10bfloat16_tENS_16EpilogueIdentityEEEvPijjj14CUtensorMap_stS9_S9_S9_S9_)
        /*0044*/ 	.word	0x00000000


	//----- nvinfo : EIATTR_MIN_STACK_SIZE
	.align		4
.L_25:
        /*0048*/ 	.byte	0x04, 0x12
        /*004a*/ 	.short	(.L_27 - .L_26)
	.align		4
.L_26:
        /*004c*/ 	.word	index@(_ZN9deep_gemm24sm100_fp8_gemm_1d1d_implILN4cute4UMMA5MajorE0ELS3_0ELj0ELj7168ELj2048ELj128ELj224ELj128ELj64ELj128ELj128ELj64ELj4ELj128ELj128ELj1ELb0ELj134ELNS_8GemmTypeE1ELb0EN7cutlass10bfloat16_tENS_16EpilogueIdentityEEEvPijjj14CUtensorMap_stS9_S9_S9_S9_)
        /*0050*/ 	.word	0x00000000
.L_27:


//--------------------- .nv.info._ZN9deep_gemm24sm100_fp8_gemm_1d1d_implILN4cute4UMMA5MajorE0ELS3_0ELj0ELj7168ELj2048ELj128ELj224ELj128ELj64ELj128ELj128ELj64ELj4ELj128ELj128ELj1ELb0ELj134ELNS_8GemmTypeE1ELb0EN7cutlass10bfloat16_tENS_16EpilogueIdentityEEEvPijjj14CUtensorMap_stS9_S9_S9_S9_ --------------------------
	.section	.nv.info._ZN9deep_gemm24sm100_fp8_gemm_1d1d_implILN4cute4UMMA5MajorE0ELS3_0ELj0ELj7168ELj2048ELj128ELj224ELj128ELj64ELj128ELj128ELj64ELj4ELj128ELj128ELj1ELb0ELj134ELNS_8GemmTypeE1ELb0EN7cutlass10bfloat16_tENS_16EpilogueIdentityEEEvPijjj14CUtensorMap_stS9_S9_S9_S9_,"",@"SHT_CUDA_INFO"
	.sectionflags	@""
	.align	4


	//----- nvinfo : EIATTR_CUDA_API_VERSION
	.align		4
        /*0000*/ 	.byte	0x04, 0x37
        /*0002*/ 	.short	(.L_29 - .L_28)
.L_28:
        /*0004*/ 	.word	0x00000081


	//----- nvinfo : EIATTR_KPARAM_INFO
	.align		4
.L_29:
        /*0008*/ 	.byte	0x04, 0x17
        /*000a*/ 	.short	(.L_31 - .L_30)
.L_30:
        /*000c*/ 	.word	0x00000000
        /*0010*/ 	.short	0x0008
        /*0012*/ 	.short	0x0240
        /*0014*/ 	.byte	0x00, 0xf0, 0x01, 0x02


	//----- nvinfo : EIATTR_KPARAM_INFO
	.align		4
.L_31:
        /*0018*/ 	.byte	0x04, 0x17
        /*001a*/ 	.short	(.L_33 - .L_32)
.L_32:
        /*001c*/ 	.word	0x00000000
        /*0020*/ 	.short	0x0007
        /*0022*/ 	.short	0x01c0
        /*0024*/ 	.byte	0x00, 0xf0, 0x01, 0x02


	//----- nvinfo : EIATTR_KPARAM_INFO
	.align		4
.L_33:
        /*0028*/ 	.byte	0x04, 0x17
        /*002a*/ 	.short	(.L_35 - .L_34)
.L_34:
        /*002c*/ 	.word	0x00000000
        /*0030*/ 	.short	0x0006
        /*0032*/ 	.short	0x0140
        /*0034*/ 	.byte	0x00, 0xf0, 0x01, 0x02


	//----- nvinfo : EIATTR_KPARAM_INFO
	.align		4
.L_35:
        /*0038*/ 	.byte	0x04, 0x17
        /*003a*/ 	.short	(.L_37 - .L_36)
.L_36:
        /*003c*/ 	.word	0x00000000
        /*0040*/ 	.short	0x0005
        /*0042*/ 	.short	0x00c0
        /*0044*/ 	.byte	0x00, 0xf0, 0x01, 0x02


	//----- nvinfo : EIATTR_KPARAM_INFO
	.align		4
.L_37:
        /*0048*/ 	.byte	0x04, 0x17
        /*004a*/ 	.short	(.L_39 - .L_38)
.L_38:
        /*004c*/ 	.word	0x00000000
        /*0050*/ 	.short	0x0004
        /*0052*/ 	.short	0x0040
        /*0054*/ 	.byte	0x00, 0xf0, 0x01, 0x02


	//----- nvinfo : EIATTR_KPARAM_INFO
	.align		4
.L_39:
        /*0058*/ 	.byte	0x04, 0x17
        /*005a*/ 	.short	(.L_41 - .L_40)
.L_40:
        /*005c*/ 	.word	0x00000000
        /*0060*/ 	.short	0x0003
        /*0062*/ 	.short	0x0010
        /*0064*/ 	.byte	0x00, 0xf0, 0x11, 0x00


	//----- nvinfo : EIATTR_KPARAM_INFO
	.align		4
.L_41:
        /*0068*/ 	.byte	0x04, 0x17
        /*006a*/ 	.short	(.L_43 - .L_42)
.L_42:
        /*006c*/ 	.word	0x00000000
        /*0070*/ 	.short	0x0002
        /*0072*/ 	.short	0x000c
        /*0074*/ 	.byte	0x00, 0xf0, 0x11, 0x00


	//----- nvinfo : EIATTR_KPARAM_INFO
	.align		4
.L_43:
        /*0078*/ 	.byte	0x04, 0x17
        /*007a*/ 	.short	(.L_45 - .L_44)
.L_44:
        /*007c*/ 	.word	0x00000000
        /*0080*/ 	.short	0x0001
        /*0082*/ 	.short	0x0008
        /*0084*/ 	.byte	0x00, 0xf0, 0x11, 0x00


	//----- nvinfo : EIATTR_KPARAM_INFO
	.align		4
.L_45:
        /*0088*/ 	.byte	0x04, 0x17
        /*008a*/ 	.short	(.L_47 - .L_46)
.L_46:
        /*008c*/ 	.word	0x00000000
        /*0090*/ 	.short	0x0000
        /*0092*/ 	.short	0x0000
        /*0094*/ 	.byte	0x00, 0xf5, 0x21, 0x00


	//----- nvinfo : EIATTR_AT_ENTRY_FRAGMENTS
	.align		4
.L_47:
        /*0098*/ 	.byte	0x04, 0x4f
        /*009a*/ 	.short	(.L_49 - .L_48)


	//   ....[0]....
.L_48:
        /*009c*/ 	.word	0x00000004


	//----- nvinfo : EIATTR_RESERVED_SMEM_USED
	.align		4
.L_49:
        /*00a0*/ 	.byte	0x01, 0x41
	.zero		2


	//----- nvinfo : EIATTR_SPARSE_MMA_MASK
	.align		4
        /*00a4*/ 	.byte	0x03, 0x50
        /*00a6*/ 	.short	0x0000


	//----- nvinfo : EIATTR_TCGEN05_1CTA_USED
	.align		4
        /*00a8*/ 	.byte	0x01, 0x51
	.zero		2


	//----- nvinfo : EIATTR_MAXREG_COUNT
	.align		4
        /*00ac*/ 	.byte	0x03, 0x1b
        /*00ae*/ 	.short	0x00ff


	//----- nvinfo : EIATTR_NUM_BARRIERS
	.align		4
        /*00b0*/ 	.byte	0x02, 0x4c
        /*00b2*/ 	.byte	0x09
	.zero		1


	//----- nvinfo : EIATTR_INT_WARP_WIDE_INSTR_OFFSETS
	.align		4
        /*00b4*/ 	.byte	0x04, 0x31
        /*00b6*/ 	.short	(.L_51 - .L_50)


	//   ....[0]....
.L_50:
        /*00b8*/ 	.word	0x00005150


	//   ....[1]....
        /*00bc*/ 	.word	0x00005170


	//----- nvinfo : EIATTR_COOP_GROUP_MASK_REGIDS
	.align		4
.L_51:
        /*00c0*/ 	.byte	0x04, 0x29
        /*00c2*/ 	.short	(.L_53 - .L_52)


	//   ....[0]....
.L_52:
        /*00c4*/ 	.word	0xffffffff


	//   ....[1]....
        /*00c8*/ 	.word	0xffffffff


	//   ....[2]....
        /*00cc*/ 	.word	0xffffffff


	//   ....[3]....
        /*00d0*/ 	.word	0xffffffff


	//   ....[4]....
        /*00d4*/ 	.word	0xffffffff


	//   ....[5]....
        /*00d8*/ 	.word	0xffffffff


	//   ....[6]....
        /*00dc*/ 	.word	0xffffffff


	//   ....[7]....
        /*00e0*/ 	.word	0xffffffff


	//   ....[8]....
        /*00e4*/ 	.word	0xffffffff


	//   ....[9]....
        /*00e8*/ 	.word	0xffffffff


	//   ....[10]....
        /*00ec*/ 	.word	0xffffffff


	//   ....[11]....
        /*00f0*/ 	.word	0xffffffff


	//   ....[12]....
        /*00f4*/ 	.word	0xffffffff


	//   ....[13]....
        /*00f8*/ 	.word	0xffffffff


	//----- nvinfo : EIATTR_COOP_GROUP_INSTR_OFFSETS
	.align		4
.L_53:
        /*00fc*/ 	.byte	0x04, 0x28
        /*00fe*/ 	.short	(.L_55 - .L_54)


	//   ....[0]....
.L_54:
        /*0100*/ 	.word	0x00000030


	//   ....[1]....
        /*0104*/ 	.word	0x00000470


	//   ....[2]....
        /*0108*/ 	.word	0x00000730


	//   ....[3]....
        /*010c*/ 	.word	0x00000b70


	//   ....[4]....
        /*0110*/ 	.word	0x00000c20


	//   ....[5]....
        /*0114*/ 	.word	0x00000cd0


	//   ....[6]....
        /*0118*/ 	.word	0x000012f0


	//   ....[7]....
        /*011c*/ 	.word	0x00001310


	//   ....[8]....
        /*0120*/ 	.word	0x00001330


	//   ....[9]....
        /*0124*/ 	.word	0x00001580


	//   ....[10]....
        /*0128*/ 	.word	0x000015b0


	//   ....[11]....
        /*012c*/ 	.word	0x000015d0


	//   ....[12]....
        /*0130*/ 	.word	0x00005070


	//   ....[13]....
        /*0134*/ 	.word	0x00005230


	//----- nvinfo : EIATTR_VRC_CTA_INIT_COUNT
	.align		4
.L_55:
        /*0138*/ 	.byte	0x02, 0x4a
        /*013a*/ 	.byte	0x80
	.zero		1


	//----- nvinfo : EIATTR_MBARRIER_INSTR_OFFSETS
	.align		4
        /*013c*/ 	.byte	0x04, 0x39
        /*013e*/ 	.short	(.L_57 - .L_56)


	//   ....[0]....
.L_56:
        /*0140*/ 	.word	0x00000330
        /*0144*/ 	.word	0x000000ff
        /*0148*/ 	.word	0x00031800
        /*014c*/ 	.short	0x0100
        /*014e*/ 	.byte	0x05
	.zero		1


	//   ....[1]....
        /*0150*/ 	.word	0x00000340
        /*0154*/ 	.word	0x000000ff
        /*0158*/ 	.word	0x00031820
        /*015c*/ 	.short	0x0100
        /*015e*/ 	.byte	0x05
	.zero		1


	//   ....[2]....
        /*0160*/ 	.word	0x00000350
        /*0164*/ 	.word	0x000000ff
        /*0168*/ 	.word	0x00031840
        /*016c*/ 	.short	0x0100
        /*016e*/ 	.byte	0x05
	.zero		1


	//   ....[3]....
        /*0170*/ 	.word	0x00000360
        /*0174*/ 	.word	0x000000ff
        /*0178*/ 	.word	0x00031808
        /*017c*/ 	.short	0x0100
        /*017e*/ 	.byte	0x05
	.zero		1


	//   ....[4]....
        /*0180*/ 	.word	0x00000370
        /*0184*/ 	.word	0x000000ff
        /*0188*/ 	.word	0x00031828
        /*018c*/ 	.short	0x0100
        /*018e*/ 	.byte	0x05
	.zero		1


	//   ....[5]....
        /*0190*/ 	.word	0x00000380
        /*0194*/ 	.word	0x000000ff
        /*0198*/ 	.word	0x00031848
        /*019c*/ 	.short	0x0100
        /*019e*/ 	.byte	0x05
	.zero		1


	//   ....[6]....
        /*01a0*/ 	.word	0x00000390
        /*01a4*/ 	.word	0x000000ff
        /*01a8*/ 	.word	0x00031810
        /*01ac*/ 	.short	0x0100
        /*01ae*/ 	.byte	0x05
	.zero		1


	//   ....[7]....
        /*01b0*/ 	.word	0x000003a0
        /*01b4*/ 	.word	0x000000ff
        /*01b8*/ 	.word	0x00031830
        /*01bc*/ 	.short	0x0100
        /*01be*/ 	.byte	0x05
	.zero		1


	//   ....[8]....
        /*01c0*/ 	.word	0x000003b0
        /*01c4*/ 	.word	0x000000ff
        /*01c8*/ 	.word	0x00031850
        /*01cc*/ 	.short	0x0100
        /*01ce*/ 	.byte	0x05
	.zero		1


	//   ....[9]....
        /*01d0*/ 	.word	0x000003c0
        /*01d4*/ 	.word	0x000000ff
        /*01d8*/ 	.word	0x00031818
        /*01dc*/ 	.short	0x0100
        /*01de*/ 	.byte	0x05
	.zero		1


	//   ....[10]....
        /*01e0*/ 	.word	0x000003d0
        /*01e4*/ 	.word	0x000000ff
        /*01e8*/ 	.word	0x00031838
        /*01ec*/ 	.short	0x0100
        /*01ee*/ 	.byte	0x05
	.zero		1


	//   ....[11]....
        /*01f0*/ 	.word	0x000003e0
        /*01f4*/ 	.word	0x000000ff
        /*01f8*/ 	.word	0x00031858
        /*01fc*/ 	.short	0x0100
        /*01fe*/ 	.byte	0x05
	.zero		1


	//   ....[12]....
        /*0200*/ 	.word	0x000003f0
        /*0204*/ 	.word	0x000000ff
        /*0208*/ 	.word	0x00031860
        /*020c*/ 	.short	0x0100
        /*020e*/ 	.byte	0x05
	.zero		1


	//   ....[13]....
        /*0210*/ 	.word	0x00000400
        /*0214*/ 	.word	0x000000ff
        /*0218*/ 	.word	0x00031870
        /*021c*/ 	.short	0x0100
        /*021e*/ 	.byte	0x05
	.zero		1


	//   ....[14]....
        /*0220*/ 	.word	0x00000410
        /*0224*/ 	.word	0x000000ff
        /*0228*/ 	.word	0x00031868
        /*022c*/ 	.short	0x0100
        /*022e*/ 	.byte	0x05
	.zero		1


	//   ....[15]....
        /*0230*/ 	.word	0x00000420
        /*0234*/ 	.word	0x000000ff
        /*0238*/ 	.word	0x00031878
        /*023c*/ 	.short	0x0100
        /*023e*/ 	.byte	0x05
	.zero		1


	//   ....[16]....
        /*0240*/ 	.word	0x00000a20
        /*0244*/ 	.word	0x00000002
        /*0248*/ 	.word	0x00031800
        /*024c*/ 	.short	0x010a
        /*024e*/ 	.byte	0xff
	.zero		1


	//   ....[17]....
        /*0250*/ 	.word	0x00000db0
        /*0254*/ 	.word	0x00000002
        /*0258*/ 	.word	0x00000000
        /*025c*/ 	.short	0x0101
        /*025e*/ 	.byte	0xff
	.zero		1


	//   ....[18]....
        /*0260*/ 	.word	0x000010e0
        /*0264*/ 	.word	0x00000000
        /*0268*/ 	.word	0x00031870
        /*026c*/ 	.short	0x010a
        /*026e*/ 	.byte	0x08
	.zero		1


	//   ....[19]....
        /*0270*/ 	.word	0x00001180
        /*0274*/ 	.word	0x000000ff
        /*0278*/ 	.word	0x00031840
        /*027c*/ 	.short	0x010a
        /*027e*/ 	.byte	0x0d
	.zero		1


	//   ....[20]....
        /*0280*/ 	.word	0x00001550
        /*0284*/ 	.word	0x000000ff
        /*0288*/ 	.word	0x00031840
        /*028c*/ 	.short	0x010a
        /*028e*/ 	.byte	0x09
	.zero		1


	//   ....[21]....
        /*0290*/ 	.word	0x00001ac0
        /*0294*/ 	.word	0x00000008
        /*0298*/ 	.word	0x00031820
        /*029c*/ 	.short	0x010a
        /*029e*/ 	.byte	0xff
	.zero		1


	//   ....[22]....
        /*02a0*/ 	.word	0x00001f10
        /*02a4*/ 	.word	0x00000008
        /*02a8*/ 	.word	0x00031828
        /*02ac*/ 	.short	0x010a
        /*02ae*/ 	.byte	0xff
	.zero		1


	//   ....[23]....
        /*02b0*/ 	.word	0x00002080
        /*02b4*/ 	.word	0x00000008
        /*02b8*/ 	.word	0x00031830
        /*02bc*/ 	.short	0x010a
        /*02be*/ 	.byte	0xff
	.zero		1


	//   ....[24]....
        /*02c0*/ 	.word	0x000021e0
        /*02c4*/ 	.word	0x00000008
        /*02c8*/ 	.word	0x00031838
        /*02cc*/ 	.short	0x010a
        /*02ce*/ 	.byte	0xff
	.zero		1


	//   ....[25]....
        /*02d0*/ 	.word	0x00002310
        /*02d4*/ 	.word	0x00000008
        /*02d8*/ 	.word	0x00031820
        /*02dc*/ 	.short	0x010a
        /*02de*/ 	.byte	0xff
	.zero		1


	//   ....[26]....
        /*02e0*/ 	.word	0x00002530
        /*02e4*/ 	.word	0x00000008
        /*02e8*/ 	.word	0x00031828
        /*02ec*/ 	.short	0x010a
        /*02ee*/ 	.byte	0xff
	.zero		1


	//   ....[27]....
        /*02f0*/ 	.word	0x00002660
        /*02f4*/ 	.word	0x00000008
        /*02f8*/ 	.word	0x00031830
        /*02fc*/ 	.short	0x010a
        /*02fe*/ 	.byte	0xff
	.zero		1


	//   ....[28]....
        /*0300*/ 	.word	0x00002790
        /*0304*/ 	.word	0x00000008
        /*0308*/ 	.word	0x00031838
        /*030c*/ 	.short	0x010a
        /*030e*/ 	.byte	0xff
	.zero		1


	//   ....[29]....
        /*0310*/ 	.word	0x000028c0
        /*0314*/ 	.word	0x00000008
        /*0318*/ 	.word	0x00031820
        /*031c*/ 	.short	0x010a
        /*031e*/ 	.byte	0xff
	.zero		1


	//   ....[30]....
        /*0320*/ 	.word	0x00002ae0
        /*0324*/ 	.word	0x00000008
        /*0328*/ 	.word	0x00031828
        /*032c*/ 	.short	0x010a
        /*032e*/ 	.byte	0xff
	.zero		1


	//   ....[31]....
        /*0330*/ 	.word	0x00002c10
        /*0334*/ 	.word	0x00000008
        /*0338*/ 	.word	0x00031830
        /*033c*/ 	.short	0x010a
        /*033e*/ 	.byte	0xff
	.zero		1


	//   ....[32]....
        /*0340*/ 	.word	0x00002d40
        /*0344*/ 	.word	0x00000008
        /*0348*/ 	.word	0x00031838
        /*034c*/ 	.short	0x010a
        /*034e*/ 	.byte	0xff
	.zero		1


	//   ....[33]....
        /*0350*/ 	.word	0x00002e70
        /*0354*/ 	.word	0x00000008
        /*0358*/ 	.word	0x00031820
        /*035c*/ 	.short	0x010a
        /*035e*/ 	.byte	0xff
	.zero		1


	//   ....[34]....
        /*0360*/ 	.word	0x00003090
        /*0364*/ 	.word	0x00000008
        /*0368*/ 	.word	0x00031828
        /*036c*/ 	.short	0x010a
        /*036e*/ 	.byte	0xff
	.zero		1


	//   ....[35]....
        /*0370*/ 	.word	0x000031c0
        /*0374*/ 	.word	0x00000008
        /*0378*/ 	.word	0x00031830
        /*037c*/ 	.short	0x010a
        /*037e*/ 	.byte	0xff
	.zero		1


	//   ....[36]....
        /*0380*/ 	.word	0x000032f0
        /*0384*/ 	.word	0x00000008
        /*0388*/ 	.word	0x00031838
        /*038c*/ 	.short	0x010a
        /*038e*/ 	.byte	0xff
	.zero		1


	//   ....[37]....
        /*0390*/ 	.word	0x00003770
        /*0394*/ 	.word	0x00000014
        /*0398*/ 	.word	0x00031860
        /*039c*/ 	.short	0x010a
        /*039e*/ 	.byte	0xff
	.zero		1


	//   ....[38]....
        /*03a0*/ 	.word	0x00004ef0
        /*03a4*/ 	.word	0x00000014
        /*03a8*/ 	.word	0x00000000
        /*03ac*/ 	.short	0x0101
        /*03ae*/ 	.byte	0xff
	.zero		1


	//   ....[39]....
        /*03b0*/ 	.word	0x00005260
        /*03b4*/ 	.word	0x00000002
        /*03b8*/ 	.word	0x00031800
        /*03bc*/ 	.short	0x010a
        /*03be*/ 	.byte	0xff
	.zero		1


	//   ....[40]....
        /*03c0*/ 	.word	0x000052e0
        /*03c4*/ 	.word	0x00000000
        /*03c8*/ 	.word	0x00031870
        /*03cc*/ 	.short	0x010a
        /*03ce*/ 	.byte	0xff
	.zero		1


	//   ....[41]....
        /*03d0*/ 	.word	0x00005350
        /*03d4*/ 	.word	0x00000002
        /*03d8*/ 	.word	0x00031840
        /*03dc*/ 	.short	0x010a
        /*03de*/ 	.byte	0xff
	.zero		1


	//   ....[42]....
        /*03e0*/ 	.word	0x000053c0
        /*03e4*/ 	.word	0x00000000
        /*03e8*/ 	.word	0x00031840
        /*03ec*/ 	.short	0x010a
        /*03ee*/ 	.byte	0xff
	.zero		1


	//   ....[43]....
        /*03f0*/ 	.word	0x00005430
        /*03f4*/ 	.word	0x00000008
        /*03f8*/ 	.word	0x00031820
        /*03fc*/ 	.short	0x010a
        /*03fe*/ 	.byte	0xff
	.zero		1


	//   ....[44]....
        /*0400*/ 	.word	0x000054a0
        /*0404*/ 	.word	0x00000008
        /*0408*/ 	.word	0x00031828
        /*040c*/ 	.short	0x010a
        /*040e*/ 	.byte	0xff
	.zero		1


	//   ....[45]....
        /*0410*/ 	.word	0x00005510
        /*0414*/ 	.word	0x00000008
        /*0418*/ 	.word	0x00031830
        /*041c*/ 	.short	0x010a
        /*041e*/ 	.byte	0xff
	.zero		1


	//   ....[46]....
        /*0420*/ 	.word	0x00005580
        /*0424*/ 	.word	0x00000008
        /*0428*/ 	.word	0x00031838
        /*042c*/ 	.short	0x010a
        /*042e*/ 	.byte	0xff
	.zero		1


	//   ....[47]....
        /*0430*/ 	.word	0x000055d0
        /*0434*/ 	.word	0x00000008
        /*0438*/ 	.word	0x00031820
        /*043c*/ 	.short	0x010a
        /*043e*/ 	.byte	0xff
	.zero		1


	//   ....[48]....
        /*0440*/ 	.word	0x00005620
        /*0444*/ 	.word	0x00000008
        /*0448*/ 	.word	0x00031828
        /*044c*/ 	.short	0x010a
        /*044e*/ 	.byte	0xff
	.zero		1


	//   ....[49]....
        /*0450*/ 	.word	0x00005670
        /*0454*/ 	.word	0x00000008
        /*0458*/ 	.word	0x00031830
        /*045c*/ 	.short	0x010a
        /*045e*/ 	.byte	0xff
	.zero		1


	//   ....[50]....
        /*0460*/ 	.word	0x000056c0
        /*0464*/ 	.word	0x00000008
        /*0468*/ 	.word	0x00031838
        /*046c*/ 	.short	0x010a
        /*046e*/ 	.byte	0xff
	.zero		1


	//   ....[51]....
        /*0470*/ 	.word	0x00005730
        /*0474*/ 	.word	0x00000008
        /*0478*/ 	.word	0x00031820
        /*047c*/ 	.short	0x010a
        /*047e*/ 	.byte	0xff
	.zero		1


	//   ....[52]....
        /*0480*/ 	.word	0x000057a0
        /*0484*/ 	.word	0x00000008
        /*0488*/ 	.word	0x00031828
        /*048c*/ 	.short	0x010a
        /*048e*/ 	.byte	0xff
	.zero		1


	//   ....[53]....
        /*0490*/ 	.word	0x00005810
        /*0494*/ 	.word	0x00000008
        /*0498*/ 	.word	0x00031830
        /*049c*/ 	.short	0x010a
        /*049e*/ 	.byte	0xff
	.zero		1


	//   ....[54]....
        /*04a0*/ 	.word	0x00005880
        /*04a4*/ 	.word	0x00000008
        /*04a8*/ 	.word	0x00031838
        /*04ac*/ 	.short	0x010a
        /*04ae*/ 	.byte	0xff
	.zero		1


	//   ....[55]....
        /*04b0*/ 	.word	0x000058d0
        /*04b4*/ 	.word	0x00000008
        /*04b8*/ 	.word	0x00031820
        /*04bc*/ 	.short	0x010a
        /*04be*/ 	.byte	0xff
	.zero		1


	//   ....[56]....
        /*04c0*/ 	.word	0x00005920
        /*04c4*/ 	.word	0x00000008
        /*04c8*/ 	.word	0x00031828
        /*04cc*/ 	.short	0x010a
        /*04ce*/ 	.byte	0xff
	.zero		1


	//   ....[57]....
        /*04d0*/ 	.word	0x00005970
        /*04d4*/ 	.word	0x00000008
        /*04d8*/ 	.word	0x00031830
        /*04dc*/ 	.short	0x010a
        /*04de*/ 	.byte	0xff
	.zero		1


	//   ....[58]....
        /*04e0*/ 	.word	0x000059c0
        /*04e4*/ 	.word	0x00000008
        /*04e8*/ 	.word	0x00031838
        /*04ec*/ 	.short	0x010a
        /*04ee*/ 	.byte	0xff
	.zero		1


	//   ....[59]....
        /*04f0*/ 	.word	0x00005a20
        /*04f4*/ 	.word	0x00000014
        /*04f8*/ 	.word	0x00031860
        /*04fc*/ 	.short	0x010a
        /*04fe*/ 	.byte	0xff
	.zero		1


	//----- nvinfo : EIATTR_NUM_MBARRIERS
	.align		4
.L_57:
        /*0500*/ 	.byte	0x03, 0x38
        /*0502*/ 	.short	0x0010


	//----- nvinfo : EIATTR_EXIT_INSTR_OFFSETS
	.align		4
        /*0504*/ 	.byte	0x04, 0x1c
        /*0506*/ 	.short	(.L_59 - .L_58)


	//   ....[0]....
.L_58:
        /*0508*/ 	.word	0x00000830


	//   ....[1]....
        /*050c*/ 	.word	0x00000e10


	//   ....[2]....
        /*0510*/ 	.word	0x00000ef0


	//   ....[3]....
        /*0514*/ 	.word	0x000018d0


	//   ....[4]....
        /*0518*/ 	.word	0x00001940


	//   ....[5]....
        /*051c*/ 	.word	0x00003440


	//   ....[6]....
        /*0520*/ 	.word	0x000034a0


	//   ....[7]....
        /*0524*/ 	.word	0x00005050


	//   ....[8]....
        /*0528*/ 	.word	0x00005240


	//----- nvinfo : EIATTR_MAX_THREADS
	.align		4
.L_59:
        /*052c*/ 	.byte	0x04, 0x05
        /*052e*/ 	.short	(.L_61 - .L_60)
.L_60:
        /*0530*/ 	.word	0x00000100
        /*0534*/ 	.word	0x00000001
        /*0538*/ 	.word	0x00000001


	//----- nvinfo : EIATTR_CRS_STACK_SIZE
	.align		4
.L_61:
        /*053c*/ 	.byte	0x04, 0x1e
        /*053e*/ 	.short	(.L_63 - .L_62)
.L_62:
        /*0540*/ 	.word	0x00000000


	//----- nvinfo : EIATTR_CBANK_PARAM_SIZE
	.align		4
.L_63:
        /*0544*/ 	.byte	0x03, 0x19
        /*0546*/ 	.short	0x02c0


	//----- nvinfo : EIATTR_PARAM_CBANK
	.align		4
        /*0548*/ 	.byte	0x04, 0x0a
        /*054a*/ 	.short	(.L_65 - .L_64)
	.align		4
.L_64:
        /*054c*/ 	.word	index@(.nv.constant0._ZN9deep_gemm24sm100_fp8_gemm_1d1d_implILN4cute4UMMA5MajorE0ELS3_0ELj0ELj7168ELj2048ELj128ELj224ELj128ELj64ELj128ELj128ELj64ELj4ELj128ELj128ELj1ELb0ELj134ELNS_8GemmTypeE1ELb0EN7cutlass10bfloat16_tENS_16EpilogueIdentityEEEvPijjj14CUtensorMap_stS9_S9_S9_S9_)
        /*0550*/ 	.short	0x0380
        /*0552*/ 	.short	0x02c0


	//----- nvinfo : EIATTR_SW_WAR
	.align		4
.L_65:
        /*0554*/ 	.byte	0x04, 0x36
        /*0556*/ 	.short	(.L_67 - .L_66)
.L_66:
        /*0558*/ 	.word	0x00000008
.L_67:


//--------------------- .nv.compat                --------------------------
	.section	.nv.compat,"",@"SHT_CUDA_COMPAT_INFO"
	.align	4
        /*0000*/ 	.byte	0x02, 0x02, 0x02, 0x00, 0x02, 0x05, 0x05, 0x00, 0x02, 0x03, 0x01, 0x00, 0x02, 0x06, 0x01, 0x00


//--------------------- .nv.callgraph             --------------------------
	.section	.nv.callgraph,"",@"SHT_CUDA_CALLGRAPH"
	.align	4
	.sectionentsize	8
	.align		4
        /*0000*/ 	.word	0x00000000
	.align		4
        /*0004*/ 	.word	0xffffffff
	.align		4
        /*0008*/ 	.word	0x00000000
	.align		4
        /*000c*/ 	.word	0xfffffffe
	.align		4
        /*0010*/ 	.word	0x00000000
	.align		4
        /*0014*/ 	.word	0xfffffffd
	.align		4
        /*0018*/ 	.word	0x00000000
	.align		4
        /*001c*/ 	.word	0xfffffffc


//--------------------- .nv.constant4             --------------------------
	.section	.nv.constant4,"a",@progbits
	.align	8
	.align		8
.nv.constant4:
        /*0000*/ 	.dword	_ZN47_INTERNAL_31eb1946_9_kernel_cu_5424d09a_28937754cuda3std3__45__cpo5beginE
	.align		8
        /*0008*/ 	.dword	_ZN47_INTERNAL_31eb1946_9_kernel_cu_5424d09a_28937754cuda3std3__45__cpo3endE
	.align		8
        /*0010*/ 	.dword	_ZN47_INTERNAL_31eb1946_9_kernel_cu_5424d09a_28937754cuda3std3__45__cpo6cbeginE
	.align		8
        /*0018*/ 	.dword	_ZN47_INTERNAL_31eb1946_9_kernel_cu_5424d09a_28937754cuda3std3__45__cpo4cendE
	.align		8
        /*0020*/ 	.dword	_ZN47_INTERNAL_31eb1946_9_kernel_cu_5424d09a_28937754cuda3std3__449_GLOBAL__N__31eb1946_9_kernel_cu_5424d09a_28937756ignoreE
	.align		8
        /*0028*/ 	.dword	_ZN47_INTERNAL_31eb1946_9_kernel_cu_5424d09a_28937754cuda3std3__419piecewise_constructE
	.align		8
        /*0030*/ 	.dword	_ZN47_INTERNAL_31eb1946_9_kernel_cu_5424d09a_28937754cuda3std3__48in_placeE
	.align		8
        /*0038*/ 	.dword	_ZN47_INTERNAL_31eb1946_9_kernel_cu_5424d09a_28937754cuda3std6ranges3__45__cpo4swapE
	.align		8
        /*0040*/ 	.dword	_ZN47_INTERNAL_31eb1946_9_kernel_cu_5424d09a_28937754cuda3std6ranges3__45__cpo9iter_moveE
	.align		8
        /*0048*/ 	.dword	_ZN47_INTERNAL_31eb1946_9_kernel_cu_5424d09a_28937754cute7productE
	.align		8
        /*0050*/ 	.dword	_ZN47_INTERNAL_31eb1946_9_kernel_cu_5424d09a_28937754cute1_E


//--------------------- .text._ZN9deep_gemm24sm100_fp8_gemm_1d1d_implILN4cute4UMMA5MajorE0ELS3_0ELj0ELj7168ELj2048ELj128ELj224ELj128ELj64ELj128ELj128ELj64ELj4ELj128ELj128ELj1ELb0ELj134ELNS_8GemmTypeE1ELb0EN7cutlass10bfloat16_tENS_16EpilogueIdentityEEEvPijjj14CUtensorMap_stS9_S9_S9_S9_ --------------------------
	.section	.text._ZN9deep_gemm24sm100_fp8_gemm_1d1d_implILN4cute4UMMA5MajorE0ELS3_0ELj0ELj7168ELj2048ELj128ELj224ELj128ELj64ELj128ELj128ELj64ELj4ELj128ELj128ELj1ELb0ELj134ELNS_8GemmTypeE1ELb0EN7cutlass10bfloat16_tENS_16EpilogueIdentityEEEvPijjj14CUtensorMap_stS9_S9_S9_S9_,"ax",@progbits
	.align	128
        .global         _ZN9deep_gemm24sm100_fp8_gemm_1d1d_implILN4cute4UMMA5MajorE0ELS3_0ELj0ELj7168ELj2048ELj128ELj224ELj128ELj64ELj128ELj128ELj64ELj4ELj128ELj128ELj1ELb0ELj134ELNS_8GemmTypeE1ELb0EN7cutlass10bfloat16_tENS_16EpilogueIdentityEEEvPijjj14CUtensorMap_stS9_S9_S9_S9_
        .type           _ZN9deep_gemm24sm100_fp8_gemm_1d1d_implILN4cute4UMMA5MajorE0ELS3_0ELj0ELj7168ELj2048ELj128ELj224ELj128ELj64ELj128ELj128ELj64ELj4ELj128ELj128ELj1ELb0ELj134ELNS_8GemmTypeE1ELb0EN7cutlass10bfloat16_tENS_16EpilogueIdentityEEEvPijjj14CUtensorMap_stS9_S9_S9_S9_,@function
        .size           _ZN9deep_gemm24sm100_fp8_gemm_1d1d_implILN4cute4UMMA5MajorE0ELS3_0ELj0ELj7168ELj2048ELj128ELj224ELj128ELj64ELj128ELj128ELj64ELj4ELj128ELj128ELj1ELb0ELj134ELNS_8GemmTypeE1ELb0EN7cutlass10bfloat16_tENS_16EpilogueIdentityEEEvPijjj14CUtensorMap_stS9_S9_S9_S9_,(.L_x_100 - _ZN9deep_gemm24sm100_fp8_gemm_1d1d_implILN4cute4UMMA5MajorE0ELS3_0ELj0ELj7168ELj2048ELj128ELj224ELj128ELj64ELj128ELj128ELj64ELj4ELj128ELj128ELj1ELb0ELj134ELNS_8GemmTypeE1ELb0EN7cutlass10bfloat16_tENS_16EpilogueIdentityEEEvPijjj14CUtensorMap_stS9_S9_S9_S9_)
        .other          _ZN9deep_gemm24sm100_fp8_gemm_1d1d_implILN4cute4UMMA5MajorE0ELS3_0ELj0ELj7168ELj2048ELj128ELj224ELj128ELj64ELj128ELj128ELj64ELj4ELj128ELj128ELj1ELb0ELj134ELNS_8GemmTypeE1ELb0EN7cutlass10bfloat16_tENS_16EpilogueIdentityEEEvPijjj14CUtensorMap_stS9_S9_S9_S9_,@"STO_CUDA_ENTRY STV_DEFAULT"
_ZN9deep_gemm24sm100_fp8_gemm_1d1d_implILN4cute4UMMA5MajorE0ELS3_0ELj0ELj7168ELj2048ELj128ELj224ELj128ELj64ELj128ELj128ELj64ELj4ELj128ELj128ELj1ELb0ELj134ELNS_8GemmTypeE1ELb0EN7cutlass10bfloat16_tENS_16EpilogueIdentityEEEvPijjj14CUtensorMap_stS9_S9_S9_S9_:
.text._ZN9deep_gemm24sm100_fp8_gemm_1d1d_implILN4cute4UMMA5MajorE0ELS3_0ELj0ELj7168ELj2048ELj128ELj224ELj128ELj64ELj128ELj128ELj64ELj4ELj128ELj128ELj1ELb0ELj134ELNS_8GemmTypeE1ELb0EN7cutlass10bfloat16_tENS_16EpilogueIdentityEEEvPijjj14CUtensorMap_stS9_S9_S9_S9_:
[----:B------:R-:W1:Y:S01]  /*0000*/  LDC R1, c[0x0][0x37c] ;  /* 0x0000df00ff017b82 */ /* 0x000e620000000800 */
[----:B------:R-:W2:Y:S02]  /*0010*/  S2R R0, SR_TID.X ;  /* 0x0000000000007919 */ /* 0x000ea40000002100 */
[----:B--2---:R-:W-:-:S05]  /*0020*/  SHF.R.U32.HI R0, RZ, 0x5, R0 ;  /* 0x00000005ff007819 */ /* 0x004fca0000011600 */
[----:B------:R-:W2:Y:S02]  /*0030*/  SHFL.IDX PT, R21, R0, RZ, 0x1f ;  /* 0x00001fff00157589 */ /* 0x000ea400000e0000 */
[----:B--2---:R-:W-:-:S13]  /*0040*/  ISETP.NE.AND P0, PT, R21, 0x2, PT ;  /* 0x000000021500780c */ /* 0x004fda0003f05270 */
[----:B-1----:R-:W-:Y:S05]  /*0050*/  @!P0 BRA `(.L_x_0) ;  /* 0x0000000400008947 */ /* 0x002fea0003800000 */
[----:B------:R-:W-:-:S13]  /*0060*/  ISETP.NE.AND P0, PT, R21, 0x1, PT ;  /* 0x000000011500780c */ /* 0x000fda0003f05270 */
[----:B------:R-:W-:Y:S05]  /*0070*/  @!P0 BRA `(.L_x_1) ;  /* 0x0000000000608947 */ /* 0x000fea0003800000 */
[----:B------:R-:W-:-:S13]  /*0080*/  ISETP.NE.AND P0, PT, R21, RZ, PT ;  /* 0x000000ff1500720c */ /* 0x000fda0003f05270 */
[----:B------:R-:W-:Y:S05]  /*0090*/  @P0 BRA `(.L_x_2) ;  /* 0x0000000400a80947 */ /* 0x000fea0003800000 */
[----:B------:R-:W-:Y:S01]  /*00a0*/  ELECT P0, URZ, PT ;  /* 0x0000000000ff782f */ /* 0x000fe20003800000 */
[----:B------:R-:W-:-:S12]  /*00b0*/  BSSY.RECONVERGENT B0, `(.L_x_3) ;  /* 0x0000013000007945 */ /* 0x000fd80003800200 */
[----:B------:R-:W-:Y:S05]  /*00c0*/  @!P0 BRA `(.L_x_4) ;  /* 0x0000000000448947 */ /* 0x000fea0003800000 */
[----:B------:R-:W1:Y:S02]  /*00d0*/  LDCU.64 UR4, c[0x0][0x348] ;  /* 0x00006900ff0477ac */ /* 0x000e640008000a00 */
[----:B-1----:R-:W-:Y:S02]  /*00e0*/  UIADD3 UR12, UP4, UPT, UR4, 0x40, URZ ;  /* 0x00000040040c7890 */ /* 0x002fe4000ff9e0ff */
[----:B------:R-:W-:Y:S02]  /*00f0*/  UIADD3 UR10, UP3, UPT, UR4, 0xc0, URZ ;  /* 0x000000c0040a7890 */ /* 0x000fe4000ff7e0ff */
[----:B------:R-:W-:Y:S02]  /*0100*/  UIADD3 UR8, UP2, UPT, UR4, 0x140, URZ ;  /* 0x0000014004087890 */ /* 0x000fe4000ff5e0ff */
[----:B------:R-:W-:Y:S02]  /*0110*/  UIADD3 UR6, UP1, UPT, UR4, 0x1c0, URZ ;  /* 0x000001c004067890 */ /* 0x000fe4000ff3e0ff */
[----:B------:R-:W-:-:S02]  /*0120*/  UIADD3 UR4, UP0, UPT, UR4, 0x240, URZ ;  /* 0x0000024004047890 */ /* 0x000fc4000ff1e0ff */
[----:B------:R-:W-:Y:S02]  /*0130*/  UIADD3.X UR13, UPT, UPT, URZ, UR5, URZ, UP4, !UPT ;  /* 0x00000005ff0d7290 */ /* 0x000fe4000a7fe4ff */
[----:B------:R-:W-:Y:S02]  /*0140*/  UIADD3.X UR11, UPT, UPT, URZ, UR5, URZ, UP3, !UPT ;  /* 0x00000005ff0b7290 */ /* 0x000fe40009ffe4ff */
[----:B------:R-:W-:Y:S02]  /*0150*/  UIADD3.X UR9, UPT, UPT, URZ, UR5, URZ, UP2, !UPT ;  /* 0x00000005ff097290 */ /* 0x000fe400097fe4ff */
[----:B------:R-:W-:Y:S02]  /*0160*/  UIADD3.X UR7, UPT, UPT, URZ, UR5, URZ, UP1, !UPT ;  /* 0x00000005ff077290 */ /* 0x000fe40008ffe4ff */
[----:B------:R-:W-:Y:S01]  /*0170*/  UIADD3.X UR5, UPT, UPT, URZ, UR5, URZ, UP0, !UPT ;  /* 0x00000005ff057290 */ /* 0x000fe200087fe4ff */
[----:B------:R1:W-:Y:S02]  /*0180*/  UTMACCTL.PF [UR12] ;  /* 0x000000000c0079b9 */ /* 0x0003e40008040000 */
[----:B------:R1:W-:Y:S02]  /*0190*/  UTMACCTL.PF [UR10] ;  /* 0x000000000a0079b9 */ /* 0x0003e40008040000 */
[----:B------:R1:W-:Y:S02]  /*01a0*/  UTMACCTL.PF [UR8] ;  /* 0x00000000080079b9 */ /* 0x0003e40008040000 */
[----:B------:R1:W-:Y:S02]  /*01b0*/  UTMACCTL.PF [UR6] ;  /* 0x00000000060079b9 */ /* 0x0003e40008040000 */
[----:B------:R1:W-:Y:S02]  /*01c0*/  UTMACCTL.PF [UR4] ;  /* 0x00000000040079b9 */ /* 0x0003e40008040000 */
[----:B-1----:R-:W-:Y:S01]  /*01d0*/  NOP ;  /* 0x0000000000007918 */ /* 0x002fe20000000000 */
.L_x_4:
[----:B------:R-:W-:Y:S05]  /*01e0*/  BSYNC.RECONVERGENT B0 ;  /* 0x0000000000007941 */ /* 0x000fea0003800200 */
.L_x_3:
[----:B------:R-:W-:Y:S05]  /*01f0*/  BRA `(.L_x_2) ;  /* 0x0000000400507947 */ /* 0x000fea0003800000 */
.L_x_1:
[----:B------:R-:W-:Y:S01]  /*0200*/  ELECT P0, URZ, PT ;  /* 0x0000000000ff782f */ /* 0x000fe20003800000 */
[----:B------:R-:W-:-:S12]  /*0210*/  BSSY.RECONVERGENT B0, `(.L_x_5) ;  /* 0x0000023000007945 */ /* 0x000fd80003800200 */
[----:B------:R-:W-:Y:S05]  /*0220*/  @!P0 BRA `(.L_x_6) ;  /* 0x0000000000848947 */ /* 0x000fea0003800000 */
[----:B------:R-:W1:Y:S01]  /*0230*/  S2UR UR5, SR_CgaCtaId ;  /* 0x00000000000579c3 */ /* 0x000e620000008800 */
[----:B------:R-:W-:Y:S01]  /*0240*/  UMOV UR7, 0x400 ;  /* 0x0000040000077882 */ /* 0x000fe20000000000 */
[----:B------:R-:W-:Y:S01]  /*0250*/  UMOV UR6, 0x1 ;  /* 0x0000000100067882 */ /* 0x000fe20000000000 */
[----:B------:R-:W-:Y:S02]  /*0260*/  UMOV UR4, 0x20 ;  /* 0x0000002000047882 */ /* 0x000fe40000000000 */
[----:B------:R-:W-:-:S04]  /*0270*/  UIADD3 UR8, UPT, UPT, -UR4, 0x100000, URZ ;  /* 0x0010000004087890 */ /* 0x000fc8000fffe1ff */
[----:B------:R-:W-:Y:S02]  /*0280*/  USHF.L.U32 UR9, UR8, 0xb, URZ ;  /* 0x0000000b08097899 */ /* 0x000fe400080006ff */
[----:B------:R-:W-:Y:S01]  /*0290*/  USHF.L.U32 UR8, UR8, 0x1, URZ ;  /* 0x0000000108087899 */ /* 0x000fe200080006ff */
[----:B------:R-:W-:Y:S02]  /*02a0*/  UMOV UR4, 0x80 ;  /* 0x0000008000047882 */ /* 0x000fe40000000000 */
[----:B------:R-:W-:-:S04]  /*02b0*/  UIADD3 UR10, UPT, UPT, -UR4, 0x100000, URZ ;  /* 0x00100000040a7890 */ /* 0x000fc8000fffe1ff */
[----:B------:R-:W-:Y:S02]  /*02c0*/  USHF.L.U32 UR11, UR10, 0xb, URZ ;  /* 0x0000000b0a0b7899 */ /* 0x000fe400080006ff */
[----:B------:R-:W-:Y:S02]  /*02d0*/  USHF.L.U32 UR10, UR10, 0x1, URZ ;  /* 0x000000010a0a7899 */ /* 0x000fe400080006ff */
[----:B-1----:R-:W-:Y:S02]  /*02e0*/  ULEA UR5, UR5, UR7, 0x18 ;  /* 0x0000000705057291 */ /* 0x002fe4000f8ec0ff */
[----:B------:R-:W-:-:S04]  /*02f0*/  UIADD3 UR6, UPT, UPT, -UR6, 0x100000, URZ ;  /* 0x0010000006067890 */ /* 0x000fc8000fffe1ff */
[----:B------:R-:W-:Y:S02]  /*0300*/  USHF.L.U32 UR7, UR6, 0xb, URZ ;  /* 0x0000000b06077899 */ /* 0x000fe400080006ff */
[----:B------:R-:W-:Y:S01]  /*0310*/  USHF.L.U32 UR6, UR6, 0x1, URZ ;  /* 0x0000000106067899 */ /* 0x000fe200080006ff */
[----:B------:R-:W1:Y:S11]  /*0320*/  FENCE.VIEW.ASYNC.S ;  /* 0x00000000000073c6 */ /* 0x000e760000000000 */
[----:B-1----:R1:W2:Y:S01]  /*0330*/  SYNCS.EXCH.64 URZ, [UR5+0x31800], UR6 ;  /* 0x0318000605ff75b2 */ /* 0x0022a20008000100 */
[----:B------:R1:W3:Y:S01]  /*0340*/  SYNCS.EXCH.64 URZ, [UR5+0x31820], UR6 ;  /* 0x0318200605ff75b2 */ /* 0x0002e20008000100 */
[----:B------:R1:W4:Y:S01]  /*0350*/  SYNCS.EXCH.64 URZ, [UR5+0x31840], UR8 ;  /* 0x0318400805ff75b2 */ /* 0x0003220008000100 */
[----:B------:R1:W1:Y:S01]  /*0360*/  SYNCS.EXCH.64 URZ, [UR5+0x31808], UR6 ;  /* 0x0318080605ff75b2 */ /* 0x0002620008000100 */
        /* <DEDUP_REMOVED lines=12> */
[----:B------:R-:W-:Y:S01]  /*0430*/  NOP ;  /* 0x0000000000007918 */ /* 0x000fe20000000000 */
.L_x_6:
[----:B-1----:R-:W-:Y:S05]  /*0440*/  BSYNC.RECONVERGENT B0 ;  /* 0x0000000000007941 */ /* 0x002fea0003800200 */
.L_x_5:
[----:B------:R-:W-:Y:S05]  /*0450*/  BRA `(.L_x_2) ;  /* 0x0000000000b87947 */ /* 0x000fea0003800000 */
.L_x_0:
[----:B------:R-:W1:Y:S01]  /*0460*/  S2UR UR6, SR_CgaCtaId ;  /* 0x00000000000679c3 */ /* 0x000e620000008800 */
[----:B------:R-:W-:Y:S01]  /*0470*/  NOP ;  /* 0x0000000000007918 */ /* 0x000fe20000000000 */
[----:B------:R-:W-:Y:S01]  /*0480*/  UMOV UR4, 0x40 ;  /* 0x0000004000047882 */ /* 0x000fe20000000000 */
[----:B------:R-:W-:Y:S01]  /*0490*/  UMOV UR5, 0x400 ;  /* 0x0000040000057882 */ /* 0x000fe20000000000 */
[----:B-1----:R-:W-:Y:S02]  /*04a0*/  ULEA UR4, UR6, UR4, 0x18 ;  /* 0x0000000406047291 */ /* 0x002fe4000f8ec0ff */
[----:B------:R-:W-:-:S07]  /*04b0*/  ULEA UR5, UR6, UR5, 0x18 ;  /* 0x0000000506057291 */ /* 0x000fce000f8ec0ff */
[----:B------:R-:W1:Y:S02]  /*04c0*/  LDS.U8 R0, [UR4] ;  /* 0x00000004ff007984 */ /* 0x000e640008000000 */
[----:B-1----:R-:W-:-:S13]  /*04d0*/  ISETP.NE.AND P0, PT, R0, RZ, PT ;  /* 0x000000ff0000720c */ /* 0x002fda0003f05270 */
[----:B------:R-:W-:Y:S05]  /*04e0*/  @P0 BRA `(.L_x_7) ;  /* 0x00000000007c0947 */ /* 0x000fea0003800000 */
[----:B------:R-:W-:-:S13]  /*04f0*/  ELECT P0, URZ, PT ;  /* 0x0000000000ff782f */ /* 0x000fda0003800000 */
[----:B------:R-:W-:Y:S05]  /*0500*/  @!P0 BRA `(.L_x_8) ;  /* 0x0000000000848947 */ /* 0x000fea0003800000 */
[----:B------:R-:W-:Y:S01]  /*0510*/  UMOV UR4, 0x10 ;  /* 0x0000001000047882 */ /* 0x000fe20000000000 */
[----:B------:R-:W-:-:S04]  /*0520*/  IMAD.MOV.U32 R2, RZ, RZ, 0xffff ;  /* 0x0000ffffff027424 */ /* 0x000fc800078e00ff */
[----:B------:R-:W-:Y:S04]  /*0530*/  DEPBAR.LE SB1, 0x36 ;  /* 0x00009d800000791a */ /* 0x000fe80000000000 */
[----:B------:R-:W1:Y:S02]  /*0540*/  UTCATOMSWS.FIND_AND_SET.ALIGN UP0, UR4, UR4 ;  /* 0x00000004000475e3 */ /* 0x000e640008000800 */
[----:B-1----:R-:W-:Y:S01]  /*0550*/  PLOP3.LUT P0, PT, PT, PT, UP0, 0x80, 0x8 ;  /* 0x000000000008781c */ /* 0x002fe20003f0f008 */
[----:B------:R-:W-:-:S03]  /*0560*/  IMAD.U32 R5, RZ, RZ, UR4 ;  /* 0x00000004ff057e24 */ /* 0x000fc6000f8e00ff */
[----:B------:R-:W-:-:S04]  /*0570*/  SEL R0, RZ, 0xffffffff, !P0 ;  /* 0xffffffffff007807 */ /* 0x000fc80004000000 */
[----:B------:R-:W-:Y:S01]  /*0580*/  ISETP.NE.AND P0, PT, R0, RZ, PT ;  /* 0x000000ff0000720c */ /* 0x000fe20003f05270 */
[----:B------:R-:W-:-:S12]  /*0590*/  IMAD.MOV.U32 R0, RZ, RZ, 0x1 ;  /* 0x00000001ff007424 */ /* 0x000fd800078e00ff */
[----:B------:R-:W-:Y:S05]  /*05a0*/  @P0 BRA `(.L_x_9) ;  /* 0x0000000000240947 */ /* 0x000fea0003800000 */
.L_x_10:
[----:B------:R-:W-:Y:S05]  /*05b0*/  NANOSLEEP 0x64 ;  /* 0x000000640000795d */ /* 0x000fea0003800000 */
[----:B------:R-:W-:-:S05]  /*05c0*/  UMOV UR4, 0x10 ;  /* 0x0000001000047882 */ /* 0x000fca0000000000 */
[----:B------:R-:W-:Y:S04]  /*05d0*/  DEPBAR.LE SB1, 0x36 ;  /* 0x00009d800000791a */ /* 0x000fe80000000000 */
[----:B------:R-:W1:Y:S02]  /*05e0*/  UTCATOMSWS.FIND_AND_SET.ALIGN UP0, UR4, UR4 ;  /* 0x00000004000475e3 */ /* 0x000e640008000800 */
[----:B-1----:R-:W-:Y:S01]  /*05f0*/  PLOP3.LUT P0, PT, PT, PT, UP0, 0x80, 0x8 ;  /* 0x000000000008781c */ /* 0x002fe20003f0f008 */
[----:B------:R-:W-:-:S03]  /*0600*/  IMAD.U32 R5, RZ, RZ, UR4 ;  /* 0x00000004ff057e24 */ /* 0x000fc6000f8e00ff */
[----:B------:R-:W-:-:S04]  /*0610*/  SEL R3, RZ, 0xffffffff, !P0 ;  /* 0xffffffffff037807 */ /* 0x000fc80004000000 */
[----:B------:R-:W-:-:S13]  /*0620*/  ISETP.NE.AND P0, PT, R3, RZ, PT ;  /* 0x000000ff0300720c */ /* 0x000fda0003f05270 */
[----:B------:R-:W-:Y:S05]  /*0630*/  @!P0 BRA `(.L_x_10) ;  /* 0xfffffffc00dc8947 */ /* 0x000fea000383ffff */
.L_x_9:
[C---:B------:R-:W-:Y:S01]  /*0640*/  VIADD R3, R5.reuse, 0x10 ;  /* 0x0000001005037836 */ /* 0x040fe20000000000 */
[----:B------:R-:W-:Y:S01]  /*0650*/  UMOV UR4, 0x50 ;  /* 0x0000005000047882 */ /* 0x000fe20000000000 */
[----:B------:R-:W-:Y:S01]  /*0660*/  SHF.L.U32 R2, R2, R5, RZ ;  /* 0x0000000502027219 */ /* 0x000fe200000006ff */
[----:B------:R-:W-:Y:S01]  /*0670*/  ULEA UR4, UR6, UR4, 0x18 ;  /* 0x0000000406047291 */ /* 0x000fe2000f8ec0ff */
[----:B------:R-:W-:Y:S01]  /*0680*/  IMAD.SHL.U32 R5, R5, 0x20, RZ ;  /* 0x0000002005057824 */ /* 0x000fe200078e00ff */
[----:B------:R-:W-:-:S04]  /*0690*/  SHF.L.U32 R3, R0, R3, RZ ;  /* 0x0000000300037219 */ /* 0x000fc800000006ff */
[----:B------:R-:W-:-:S05]  /*06a0*/  LOP3.LUT R2, R3, R2, RZ, 0xfc, !PT ;  /* 0x0000000203027212 */ /* 0x000fca00078efcff */
[----:B------:R1:W-:Y:S04]  /*06b0*/  ATOMS.OR RZ, [UR4], R2 ;  /* 0x00000002ffff798c */ /* 0x0003e8000b000004 */
[----:B------:R1:W-:Y:S01]  /*06c0*/  STS [UR5+0x31880], R5 ;  /* 0x03188005ff007988 */ /* 0x0003e20008000805 */
[----:B------:R-:W-:Y:S05]  /*06d0*/  BRA `(.L_x_8) ;  /* 0x0000000000107947 */ /* 0x000fea0003800000 */
.L_x_7:
[----:B------:R-:W-:Y:S02]  /*06e0*/  MOV R0, 0xffffffff ;  /* 0xffffffff00007802 */ /* 0x000fe40000000f00 */
[----:B------:R-:W-:-:S03]  /*06f0*/  MOV R2, 0x720 ;  /* 0x0000072000027802 */ /* 0x000fc60000000f00 */
[----:B------:R1:W-:Y:S04]  /*0700*/  STS [UR5+0x31880], R0 ;  /* 0x03188000ff007988 */ /* 0x0003e80008000805 */
[----:B-1----:R-:W-:Y:S05]  /*0710*/  CALL.REL.NOINC `($__internal_1_$__cuda_sm10x_tcgen05_guardrail_trap_phase_invalid_during_alloc) ;  /* 0x0000005000e07944 */ /* 0x002fea0003c00000 */
.L_x_8:
[----:B------:R-:W-:Y:S05]  /*0720*/  WARPSYNC.ALL ;  /* 0x0000000000007948 */ /* 0x000fea0003800000 */
[----:B------:R-:W-:Y:S01]  /*0730*/  NOP ;  /* 0x0000000000007918 */ /* 0x000fe20000000000 */
.L_x_2:
[----:B------:R-:W5:Y:S01]  /*0740*/  LDC R0, c[0x0][0x388] ;  /* 0x0000e200ff007b82 */ /* 0x000f620000000800 */
[----:B------:R-:W1:Y:S07]  /*0750*/  S2R R4, SR_LANEID ;  /* 0x0000000000047919 */ /* 0x000e6e0000000000 */
[----:B--234-:R-:W-:Y:S01]  /*0760*/  BAR.SYNC.DEFER_BLOCKING 0x0 ;  /* 0x0000000000007b1d */ /* 0x01cfe20000010000 */
[----:B------:R-:W-:Y:S01]  /*0770*/  ISETP.NE.AND P0, PT, R21, RZ, PT ;  /* 0x000000ff1500720c */ /* 0x000fe20003f05270 */
[----:B-----5:R-:W-:-:S05]  /*0780*/  VIADD R0, R0, 0x7f ;  /* 0x0000007f00007836 */ /* 0x020fca0000000000 */
[----:B-1----:R-:W-:-:S05]  /*0790*/  SHF.R.U32.HI R2, RZ, 0x7, R0 ;  /* 0x00000007ff027819 */ /* 0x002fca0000011600 */
[----:B------:R-:W-:Y:S02]  /*07a0*/  IMAD.SHL.U32 R0, R2, 0x20, RZ ;  /* 0x0000002002007824 */ /* 0x000fe400078e00ff */
[----:B------:R-:W-:Y:S05]  /*07b0*/  @!P0 BRA `(.L_x_11) ;  /* 0x0000001000508947 */ /* 0x000fea0003800000 */
[----:B------:R-:W-:Y:S01]  /*07c0*/  ISETP.NE.AND P0, PT, R21, 0x1, PT ;  /* 0x000000011500780c */ /* 0x000fe20003f05270 */
[----:B------:R-:W1:-:S12]  /*07d0*/  S2UR UR5, SR_CgaCtaId ;  /* 0x00000000000579c3 */ /* 0x000e580000008800 */
[----:B------:R-:W-:Y:S05]  /*07e0*/  @!P0 BRA `(.L_x_12) ;  /* 0x0000000400948947 */ /* 0x000fea0003800000 */
[----:B------:R-:W-:-:S13]  /*07f0*/  ISETP.NE.AND P0, PT, R21, 0x2, PT ;  /* 0x000000021500780c */ /* 0x000fda0003f05270 */
[----:B------:R-:W-:Y:S05]  /*0800*/  @P0 BRA `(.L_x_13) ;  /* 0x0000002c001c0947 */ /* 0x000fea0003800000 */
[----:B------:R-:W2:Y:S02]  /*0810*/  S2UR UR4, SR_CTAID.X ;  /* 0x00000000000479c3 */ /* 0x000ea40000002500 */
[----:B--2---:R-:W-:-:S13]  /*0820*/  ISETP.LE.U32.AND P0, PT, R0, UR4, PT ;  /* 0x0000000400007c0c */ /* 0x004fda000bf03070 */
[----:B-1----:R-:W-:Y:S05]  /*0830*/  @P0 EXIT ;  /* 0x000000000000094d */ /* 0x002fea0003800000 */
[----:B------:R-:W-:Y:S01]  /*0840*/  ULOP3.LUT UR4, URZ, UR4, URZ, 0x33, !UPT ;  /* 0x00000004ff047292 */ /* 0x000fe2000f8e33ff */
[----:B------:R-:W-:Y:S01]  /*0850*/  SHF.R.U32.HI R3, RZ, 0x3, R4 ;  /* 0x00000003ff037819 */ /* 0x000fe20000011604 */
[----:B------:R-:W-:Y:S02]  /*0860*/  HFMA2 R15, -RZ, RZ, 0, 0 ;  /* 0x00000000ff0f7431 */ /* 0x000fe400000001ff */
[----:B------:R-:W-:Y:S01]  /*0870*/  IMAD.MOV.U32 R16, RZ, RZ, RZ ;  /* 0x000000ffff107224 */ /* 0x000fe200078e00ff */
[----:B------:R-:W-:Y:S01]  /*0880*/  UMOV UR5, URZ ;  /* 0x000000ff00057c82 */ /* 0x000fe20008000000 */
[C---:B------:R-:W-:Y:S01]  /*0890*/  LOP3.LUT R19, R3.reuse, 0x1, RZ, 0x3c, !PT ;  /* 0x0000000103137812 */ /* 0x040fe200078e3cff */
[C---:B------:R-:W-:Y:S01]  /*08a0*/  IMAD.SHL.U32 R21, R3.reuse, 0x20, RZ ;  /* 0x0000002003157824 */ /* 0x040fe200078e00ff */
[C---:B------:R-:W-:Y:S01]  /*08b0*/  LOP3.LUT R5, R3.reuse, 0x2, RZ, 0x3c, !PT ;  /* 0x0000000203057812 */ /* 0x040fe200078e3cff */
[----:B------:R-:W-:Y:S01]  /*08c0*/  VIADD R25, R0, UR4 ;  /* 0x0000000400197c36 */ /* 0x000fe20008000000 */
[----:B------:R-:W-:Y:S01]  /*08d0*/  LOP3.LUT R17, R3, 0x3, RZ, 0x3c, !PT ;  /* 0x0000000303117812 */ /* 0x000fe200078e3cff */
[----:B------:R-:W-:Y:S01]  /*08e0*/  IMAD R20, R4, 0x4, R3 ;  /* 0x0000000404147824 */ /* 0x000fe200078e0203 */
[----:B------:R-:W-:Y:S01]  /*08f0*/  LOP3.LUT R23, R21, 0x20, RZ, 0x3c, !PT ;  /* 0x0000002015177812 */ /* 0x000fe200078e3cff */
[----:B------:R-:W-:Y:S01]  /*0900*/  IMAD.HI.U32 R25, R25, 0x7a44c6b, RZ ;  /* 0x07a44c6b19197827 */ /* 0x000fe200078e00ff */
[----:B------:R-:W-:-:S02]  /*0910*/  LOP3.LUT R3, R21, 0x40, RZ, 0x3c, !PT ;  /* 0x0000004015037812 */ /* 0x000fc400078e3cff */
[CC--:B------:R-:W-:Y:S01]  /*0920*/  IADD3 R24, PT, PT, R21.reuse, R4.reuse, RZ ;  /* 0x0000000415187210 */ /* 0x0c0fe20007ffe0ff */
[C---:B------:R-:W-:Y:S01]  /*0930*/  IMAD R19, R4.reuse, 0x4, R19 ;  /* 0x0000000404137824 */ /* 0x040fe200078e0213 */
[----:B------:R-:W-:Y:S01]  /*0940*/  LOP3.LUT R21, R21, 0x60, RZ, 0x3c, !PT ;  /* 0x0000006015157812 */ /* 0x000fe200078e3cff */
[C---:B------:R-:W-:Y:S01]  /*0950*/  IMAD R18, R4.reuse, 0x4, R5 ;  /* 0x0000000404127824 */ /* 0x040fe200078e0205 */
[----:B------:R-:W-:Y:S01]  /*0960*/  LEA R17, R4, R17, 0x2 ;  /* 0x0000001104117211 */ /* 0x000fe200078e10ff */
[--C-:B------:R-:W-:Y:S01]  /*0970*/  IMAD.IADD R23, R23, 0x1, R4.reuse ;  /* 0x0000000117177824 */ /* 0x100fe200078e0204 */
[----:B------:R-:W-:Y:S01]  /*0980*/  IADD3 R21, PT, PT, R21, R4, RZ ;  /* 0x0000000415157210 */ /* 0x000fe20007ffe0ff */
[----:B------:R-:W-:Y:S01]  /*0990*/  IMAD.IADD R22, R3, 0x1, R4 ;  /* 0x0000000103167824 */ /* 0x000fe200078e0204 */
[----:B------:R-:W-:-:S07]  /*09a0*/  SHF.R.U32.HI R25, RZ, 0x2, R25 ;  /* 0x00000002ff197819 */ /* 0x000fce0000011619 */
.L_x_17:
[----:B-1----:R-:W1:Y:S01]  /*09b0*/  S2R R0, SR_CgaCtaId ;  /* 0x0000000000007919 */ /* 0x002e620000008800 */
[----:B------:R-:W-:Y:S01]  /*09c0*/  MOV R3, 0x400 ;  /* 0x0000040000037802 */ /* 0x000fe20000000f00 */
[----:B------:R-:W-:-:S03]  /*09d0*/  UMOV UR4, URZ ;  /* 0x000000ff00047c82 */ /* 0x000fc60008000000 */
[----:B-1----:R-:W-:-:S07]  /*09e0*/  LEA R0, R0, R3, 0x18 ;  /* 0x0000000300007211 */ /* 0x002fce00078ec0ff */
.L_x_16:
[----:B-1----:R-:W-:Y:S01]  /*09f0*/  LEA R2, R15, R0, 0x3 ;  /* 0x000000000f027211 */ /* 0x002fe200078e18ff */
[----:B------:R-:W-:Y:S01]  /*0a00*/  ULOP3.LUT UP0, URZ, UR4, 0x3, URZ, 0xc0, !UPT ;  /* 0x0000000304ff7892 */ /* 0x000fe2000f80c0ff */
[----:B------:R-:W-:-:S04]  /*0a10*/  SHF.L.U32 R5, R16, 0x1f, RZ ;  /* 0x0000001f10057819 */ /* 0x000fc800000006ff */
[----:B------:R-:W1:Y:S02]  /*0a20*/  SYNCS.PHASECHK.TRANS64.TRYWAIT P0, [R2+URZ+0x31800], R5 ;  /* 0x03180005020075a7 */ /* 0x000e6400080011ff */
[----:B-1----:R-:W-:Y:S05]  /*0a30*/  @!P0 BRA `(.L_x_14) ;  /* 0x0000004800048947 */ /* 0x002fea0003800000 */
.L_x_71:
[----:B------:R-:W-:Y:S05]  /*0a40*/  BRA.U UP0, `(.L_x_15) ;  /* 0x0000000100bc7547 */ /* 0x000fea000b800000 */
[C-C-:B------:R-:W-:Y:S02]  /*0a50*/  IMAD R26, R15.reuse, 0x200, R0.reuse ;  /* 0x000002000f1a7824 */ /* 0x140fe400078e0200 */
[----:B------:R-:W-:Y:S02]  /*0a60*/  IMAD R3, R15, 0x400, R0 ;  /* 0x000004000f037824 */ /* 0x000fe400078e0200 */
[--C-:B------:R-:W-:Y:S01]  /*0a70*/  IMAD R9, R24, 0x4, R26.reuse ;  /* 0x0000000418097824 */ /* 0x100fe200078e021a */
[-C--:B------:R-:W-:Y:S01]  /*0a80*/  LEA R8, R23, R26.reuse, 0x2 ;  /* 0x0000001a17087211 */ /* 0x080fe200078e10ff */
[--C-:B------:R-:W-:Y:S01]  /*0a90*/  IMAD R29, R22, 0x4, R26.reuse ;  /* 0x00000004161d7824 */ /* 0x100fe200078e021a */
[-C--:B------:R-:W-:Y:S01]  /*0aa0*/  LEA R27, R21, R26.reuse, 0x2 ;  /* 0x0000001a151b7211 */ /* 0x080fe200078e10ff */
[--C-:B-1----:R-:W-:Y:S01]  /*0ab0*/  IMAD R5, R19, 0x4, R26.reuse ;  /* 0x0000000413057824 */ /* 0x102fe200078e021a */
[-C--:B------:R-:W-:Y:S01]  /*0ac0*/  LEA R6, R20, R26.reuse, 0x2 ;  /* 0x0000001a14067211 */ /* 0x080fe200078e10ff */
[----:B------:R-:W1:Y:S01]  /*0ad0*/  LDS R9, [R9+0x30000] ;  /* 0x0300000009097984 */ /* 0x000e620000000800 */
[----:B------:R-:W-:Y:S01]  /*0ae0*/  LEA R4, R18, R26, 0x2 ;  /* 0x0000001a12047211 */ /* 0x000fe200078e10ff */
[----:B------:R-:W-:Y:S01]  /*0af0*/  IMAD R26, R17, 0x4, R26 ;  /* 0x00000004111a7824 */ /* 0x000fe200078e021a */
[-C--:B------:R-:W-:Y:S01]  /*0b00*/  LEA R14, R24, R3.reuse, 0x2 ;  /* 0x00000003180e7211 */ /* 0x080fe200078e10ff */
[----:B------:R-:W2:Y:S01]  /*0b10*/  LDS R8, [R8+0x30000] ;  /* 0x0300000008087984 */ /* 0x000ea20000000800 */
[--C-:B------:R-:W-:Y:S01]  /*0b20*/  IMAD R11, R23, 0x4, R3.reuse ;  /* 0x00000004170b7824 */ /* 0x100fe200078e0203 */
[----:B------:R-:W-:Y:S01]  /*0b30*/  LEA R10, R22, R3, 0x2 ;  /* 0x00000003160a7211 */ /* 0x000fe200078e10ff */
[----:B------:R-:W-:Y:S01]  /*0b40*/  IMAD R7, R21, 0x4, R3 ;  /* 0x0000000415077824 */ /* 0x000fe200078e0203 */
[----:B------:R-:W3:Y:S04]  /*0b50*/  LDS R29, [R29+0x30000] ;  /* 0x030000001d1d7984 */ /* 0x000ee80000000800 */
[----:B------:R-:W4:Y:S01]  /*0b60*/  LDS R27, [R27+0x30000] ;  /* 0x030000001b1b7984 */ /* 0x000f220000000800 */
[----:B------:R-:W-:-:S03]  /*0b70*/  NOP ;  /* 0x0000000000007918 */ /* 0x000fc60000000000 */
[----:B-1----:R1:W-:Y:S04]  /*0b80*/  STS [R6+0x30000], R9 ;  /* 0x0300000906007388 */ /* 0x0023e80000000800 */
[----:B--2---:R2:W-:Y:S04]  /*0b90*/  STS [R5+0x30000], R8 ;  /* 0x0300000805007388 */ /* 0x0045e80000000800 */
[----:B---3--:R3:W-:Y:S04]  /*0ba0*/  STS [R4+0x30000], R29 ;  /* 0x0300001d04007388 */ /* 0x0087e80000000800 */
[----:B----4-:R-:W-:Y:S04]  /*0bb0*/  STS [R26+0x30000], R27 ;  /* 0x0300001b1a007388 */ /* 0x010fe80000000800 */
[----:B------:R-:W4:Y:S04]  /*0bc0*/  LDS R13, [R14+0x30800] ;  /* 0x030800000e0d7984 */ /* 0x000f280000000800 */
[----:B------:R-:W5:Y:S04]  /*0bd0*/  LDS R12, [R11+0x30800] ;  /* 0x030800000b0c7984 */ /* 0x000f680000000800 */
[----:B------:R-:W5:Y:S01]  /*0be0*/  LDS R9, [R10+0x30800] ;  /* 0x030800000a097984 */ /* 0x000f620000000800 */
[----:B-1----:R-:W-:-:S03]  /*0bf0*/  LEA R6, R20, R3, 0x2 ;  /* 0x0000000314067211 */ /* 0x002fc600078e10ff */
[----:B------:R-:W1:Y:S01]  /*0c00*/  LDS R8, [R7+0x30800] ;  /* 0x0308000007087984 */ /* 0x000e620000000800 */
[----:B--2---:R-:W-:Y:S01]  /*0c10*/  IMAD R5, R19, 0x4, R3 ;  /* 0x0000000413057824 */ /* 0x004fe200078e0203 */
[----:B------:R-:W-:Y:S01]  /*0c20*/  NOP ;  /* 0x0000000000007918 */ /* 0x000fe20000000000 */
[-C--:B---3--:R-:W-:Y:S02]  /*0c30*/  LEA R4, R18, R3.reuse, 0x2 ;  /* 0x0000000312047211 */ /* 0x088fe400078e10ff */
[----:B------:R-:W-:Y:S01]  /*0c40*/  LEA R3, R17, R3, 0x2 ;  /* 0x0000000311037211 */ /* 0x000fe200078e10ff */
[----:B----4-:R-:W-:Y:S04]  /*0c50*/  STS [R6+0x30800], R13 ;  /* 0x0308000d06007388 */ /* 0x010fe80000000800 */
[----:B-----5:R-:W-:Y:S04]  /*0c60*/  STS [R5+0x30800], R12 ;  /* 0x0308000c05007388 */ /* 0x020fe80000000800 */
[----:B------:R-:W-:Y:S04]  /*0c70*/  STS [R4+0x30800], R9 ;  /* 0x0308000904007388 */ /* 0x000fe80000000800 */
[----:B-1----:R-:W-:Y:S04]  /*0c80*/  STS [R3+0x30800], R8 ;  /* 0x0308000803007388 */ /* 0x002fe80000000800 */
[----:B------:R-:W1:Y:S04]  /*0c90*/  LDS R27, [R14+0x30a00] ;  /* 0x030a00000e1b7984 */ /* 0x000e680000000800 */
[----:B------:R-:W2:Y:S04]  /*0ca0*/  LDS R26, [R11+0x30a00] ;  /* 0x030a00000b1a7984 */ /* 0x000ea80000000800 */
[----:B------:R-:W3:Y:S04]  /*0cb0*/  LDS R29, [R10+0x30a00] ;  /* 0x030a00000a1d7984 */ /* 0x000ee80000000800 */
[----:B------:R-:W4:Y:S01]  /*0cc0*/  LDS R28, [R7+0x30a00] ;  /* 0x030a0000071c7984 */ /* 0x000f220000000800 */
[----:B------:R-:W-:-:S03]  /*0cd0*/  NOP ;  /* 0x0000000000007918 */ /* 0x000fc60000000000 */
[----:B-1----:R1:W-:Y:S04]  /*0ce0*/  STS [R6+0x30a00], R27 ;  /* 0x030a001b06007388 */ /* 0x0023e80000000800 */
[----:B--2---:R1:W-:Y:S04]  /*0cf0*/  STS [R5+0x30a00], R26 ;  /* 0x030a001a05007388 */ /* 0x0043e80000000800 */
[----:B---3--:R1:W-:Y:S04]  /*0d00*/  STS [R4+0x30a00], R29 ;  /* 0x030a001d04007388 */ /* 0x0083e80000000800 */
[----:B----4-:R1:W-:Y:S01]  /*0d10*/  STS [R3+0x30a00], R28 ;  /* 0x030a001c03007388 */ /* 0x0103e20000000800 */
[----:B------:R2:W-:Y:S06]  /*0d20*/  MEMBAR.ALL.CTA ;  /* 0x0000000000007992 */ /* 0x0005ec0000008000 */
[----:B--2---:R-:W2:Y:S02]  /*0d30*/  FENCE.VIEW.ASYNC.S ;  /* 0x00000000000073c6 */ /* 0x004ea40000000000 */
.L_x_15:
[----:B-1----:R-:W-:Y:S01]  /*0d40*/  VIADD R2, R2, 0x31840 ;  /* 0x0003184002027836 */ /* 0x002fe20000000000 */
[C---:B------:R-:W-:Y:S01]  /*0d50*/  ISETP.NE.AND P0, PT, R15.reuse, 0x3, PT ;  /* 0x000000030f00780c */ /* 0x040fe20003f05270 */
[----:B------:R-:W-:Y:S01]  /*0d60*/  VIADD R15, R15, 0x1 ;  /* 0x000000010f0f7836 */ /* 0x000fe20000000000 */
[----:B------:R-:W-:Y:S02]  /*0d70*/  UIADD3 UR4, UPT, UPT, UR4, 0x1, URZ ;  /* 0x0000000104047890 */ /* 0x000fe4000fffe0ff */
[----:B------:R-:W-:Y:S02]  /*0d80*/  PRMT R2, RZ, 0x654, R2 ;  /* 0x00000654ff027816 */ /* 0x000fe40000000002 */
[----:B------:R-:W-:Y:S01]  /*0d90*/  SEL R15, R15, RZ, P0 ;  /* 0x000000ff0f0f7207 */ /* 0x000fe20000000000 */
[----:B------:R-:W-:Y:S01]  /*0da0*/  UISETP.NE.AND UP0, UPT, UR4, 0x10, UPT ;  /* 0x000000100400788c */ /* 0x000fe2000bf05270 */
[----:B--2---:R1:W-:Y:S02]  /*0db0*/  SYNCS.ARRIVE.TRANS64.RED.A1T0 RZ, [R2+URZ], RZ ;  /* 0x000000ff02ff79a7 */ /* 0x0043e400081004ff */
[----:B------:R-:W-:-:S04]  /*0dc0*/  ISETP.NE.AND P0, PT, R15, RZ, PT ;  /* 0x000000ff0f00720c */ /* 0x000fc80003f05270 */
[----:B------:R-:W-:-:S04]  /*0dd0*/  SEL R3, RZ, 0x1, P0 ;  /* 0x00000001ff037807 */ /* 0x000fc80000000000 */
[----:B------:R-:W-:Y:S01]  /*0de0*/  LOP3.LUT R16, R16, R3, RZ, 0x3c, !PT ;  /* 0x0000000310107212 */ /* 0x000fe200078e3cff */
[----:B------:R-:W-:Y:S06]  /*0df0*/  BRA.U UP0, `(.L_x_16) ;  /* 0xfffffff900fc7547 */ /* 0x000fec000b83ffff */
[----:B------:R-:W-:-:S13]  /*0e00*/  ISETP.NE.AND P0, PT, R25, UR5, PT ;  /* 0x0000000519007c0c */ /* 0x000fda000bf05270 */
[----:B------:R-:W-:Y:S05]  /*0e10*/  @!P0 EXIT ;  /* 0x000000000000894d */ /* 0x000fea0003800000 */
[----:B------:R-:W-:Y:S01]  /*0e20*/  UIADD3 UR5, UPT, UPT, UR5, 0x1, URZ ;  /* 0x0000000105057890 */ /* 0x000fe2000fffe0ff */
[----:B------:R-:W-:Y:S05]  /*0e30*/  BRA `(.L_x_17) ;  /* 0xfffffff800dc7947 */ /* 0x000fea000383ffff */
.L_x_12:
[----:B-1----:R-:W-:-:S09]  /*0e40*/  UISETP.NE.AND UP0, UPT, UR5, URZ, UPT ;  /* 0x000000ff0500728c */ /* 0x002fd2000bf05270 */
[----:B------:R-:W-:Y:S05]  /*0e50*/  BRA.U UP0, `(.L_x_13) ;  /* 0x0000002500887547 */ /* 0x000fea000b800000 */
[----:B------:R-:W1:Y:S01]  /*0e60*/  S2UR UR4, SR_CTAID.X ;  /* 0x00000000000479c3 */ /* 0x000e620000002500 */
[----:B------:R-:W-:Y:S02]  /*0e70*/  UMOV UR8, 0x400 ;  /* 0x0000040000087882 */ /* 0x000fe40000000000 */
[----:B------:R-:W-:-:S04]  /*0e80*/  ULEA UR8, UR5, UR8, 0x18 ;  /* 0x0000000805087291 */ /* 0x000fc8000f8ec0ff */
[----:B------:R-:W-:Y:S02]  /*0e90*/  UIADD3 UR5, UPT, UPT, UR8, 0x14000, URZ ;  /* 0x0001400008057890 */ /* 0x000fe4000fffe0ff */
[----:B------:R-:W-:Y:S02]  /*0ea0*/  UIADD3 UR6, UPT, UPT, UR8, 0x4000, URZ ;  /* 0x0000400008067890 */ /* 0x000fe4000fffe0ff */
[----:B------:R-:W-:Y:S02]  /*0eb0*/  USHF.R.U32.HI UR5, URZ, 0x4, UR5 ;  /* 0x00000004ff057899 */ /* 0x000fe40008011605 */
[----:B------:R-:W-:Y:S02]  /*0ec0*/  USHF.R.U32.HI UR6, URZ, 0x4, UR6 ;  /* 0x00000004ff067899 */ /* 0x000fe40008011606 */
[----:B------:R-:W-:Y:S01]  /*0ed0*/  ULOP3.LUT UR5, UR5, 0x3fc0, URZ, 0xc0, !UPT ;  /* 0x00003fc005057892 */ /* 0x000fe2000f8ec0ff */
[----:B-1----:R-:W-:-:S13]  /*0ee0*/  ISETP.LE.U32.AND P0, PT, R0, UR4, PT ;  /* 0x0000000400007c0c */ /* 0x002fda000bf03070 */
[----:B------:R-:W-:Y:S05]  /*0ef0*/  @P0 EXIT ;  /* 0x000000000000094d */ /* 0x000fea0003800000 */
[----:B------:R-:W-:Y:S01]  /*0f00*/  ULOP3.LUT UR4, URZ, UR4, URZ, 0x33, !UPT ;  /* 0x00000004ff047292 */ /* 0x000fe2000f8e33ff */
[----:B------:R-:W-:Y:S01]  /*0f10*/  IMAD.U32 R3, RZ, RZ, UR5 ;  /* 0x00000005ff037e24 */ /* 0x000fe2000f8e00ff */
[----:B------:R-:W-:Y:S01]  /*0f20*/  ULOP3.LUT UR6, UR6, 0x3fc0, URZ, 0xc0, !UPT ;  /* 0x00003fc006067892 */ /* 0x000fe2000f8ec0ff */
[C---:B------:R-:W-:Y:S01]  /*0f30*/  ISETP.GE.U32.AND P0, PT, R4.reuse, 0x4, PT ;  /* 0x000000040400780c */ /* 0x040fe20003f06070 */
[----:B------:R-:W-:Y:S01]  /*0f40*/  UMOV UR18, URZ ;  /* 0x000000ff00127c82 */ /* 0x000fe20008000000 */
[----:B------:R-:W-:Y:S01]  /*0f50*/  IMAD R8, R4, 0x700, R3 ;  /* 0x0000070004087824 */ /* 0x000fe200078e0203 */
[----:B------:R-:W-:Y:S01]  /*0f60*/  UMOV UR15, URZ ;  /* 0x000000ff000f7c82 */ /* 0x000fe20008000000 */
[----:B------:R-:W-:Y:S01]  /*0f70*/  VIADD R3, R0, UR4 ;  /* 0x0000000400037c36 */ /* 0x000fe20008000000 */
[----:B------:R-:W-:Y:S01]  /*0f80*/  LEA R9, R4, UR6, 0xa ;  /* 0x0000000604097c11 */ /* 0x000fe2000f8e50ff */
[----:B------:R-:W-:Y:S01]  /*0f90*/  IMAD.MOV.U32 R4, RZ, RZ, RZ ;  /* 0x000000ffff047224 */ /* 0x000fe200078e00ff */
[----:B------:R-:W-:Y:S01]  /*0fa0*/  SEL R8, R8, RZ, !P0 ;  /* 0x000000ff08087207 */ /* 0x000fe20004000000 */
[----:B------:R-:W-:Y:S01]  /*0fb0*/  IMAD.HI.U32 R3, R3, 0x7a44c6b, RZ ;  /* 0x07a44c6b03037827 */ /* 0x000fe200078e00ff */
[----:B------:R-:W-:Y:S01]  /*0fc0*/  SEL R9, R9, RZ, !P0 ;  /* 0x000000ff09097207 */ /* 0x000fe20004000000 */
[----:B------:R-:W-:Y:S01]  /*0fd0*/  UMOV UR6, 0x1c0 ;  /* 0x000001c000067882 */ /* 0x000fe20000000000 */
[----:B------:R-:W-:Y:S01]  /*0fe0*/  UMOV UR7, 0x1c4 ;  /* 0x000001c400077882 */ /* 0x000fe20000000000 */
[----:B------:R-:W-:Y:S01]  /*0ff0*/  UMOV UR4, 0x1c0 ;  /* 0x000001c000047882 */ /* 0x000fe20000000000 */
[----:B------:R-:W-:Y:S01]  /*1000*/  SHF.R.U32.HI R3, RZ, 0x2, R3 ;  /* 0x00000002ff037819 */ /* 0x000fe20000011603 */
[----:B------:R-:W-:-:S06]  /*1010*/  UMOV UR5, 0x1c4 ;  /* 0x000001c400057882 */ /* 0x000fcc0000000000 */
.L_x_24:
[----:B------:R-:W-:Y:S01]  /*1020*/  USHF.R.U32.HI UR10, URZ, 0x1, UR18 ;  /* 0x00000001ff0a7899 */ /* 0x000fe20008011612 */
[----:B------:R-:W-:Y:S01]  /*1030*/  HFMA2 R7, -RZ, RZ, 0, 5.9604644775390625e-08 ;  /* 0x00000001ff077431 */ /* 0x000fe200000001ff */
[----:B------:R-:W-:Y:S02]  /*1040*/  USHF.L.U32 UR9, UR18, 0x3, URZ ;  /* 0x0000000312097899 */ /* 0x000fe400080006ff */
[----:B------:R-:W-:Y:S02]  /*1050*/  ULOP3.LUT UR10, UR10, 0x1, URZ, 0xc, !UPT ;  /* 0x000000010a0a7892 */ /* 0x000fe4000f8e0cff */
[----:B------:R-:W-:Y:S02]  /*1060*/  ULOP3.LUT UR9, UR9, 0x8, URZ, 0xc0, !UPT ;  /* 0x0000000809097892 */ /* 0x000fe4000f8ec0ff */
[----:B------:R-:W-:Y:S02]  /*1070*/  USHF.L.U32 UR10, UR10, 0x1f, URZ ;  /* 0x0000001f0a0a7899 */ /* 0x000fe400080006ff */
[----:B------:R-:W-:-:S02]  /*1080*/  ULOP3.LUT UR12, UR18, 0x1, URZ, 0xc0, !UPT ;  /* 0x00000001120c7892 */ /* 0x000fc4000f8ec0ff */
[----:B------:R-:W-:Y:S01]  /*1090*/  MOV R0, UR9 ;  /* 0x0000000900007c02 */ /* 0x000fe20008000f00 */
[----:B------:R-:W-:Y:S01]  /*10a0*/  UIADD3 UR9, UPT, UPT, UR8, UR9, URZ ;  /* 0x0000000908097290 */ /* 0x000fe2000fffe0ff */
[----:B------:R-:W-:Y:S01]  /*10b0*/  MOV R5, UR10 ;  /* 0x0000000a00057c02 */ /* 0x000fe20008000f00 */
[----:B------:R-:W-:Y:S02]  /*10c0*/  UIMAD UR12, UR12, 0xe0, URZ ;  /* 0x000000e00c0c78a4 */ /* 0x000fe4000f8e02ff */
[----:B------:R-:W-:Y:S01]  /*10d0*/  UIADD3 UR11, UPT, UPT, UR9, 0x31860, URZ ;  /* 0x00031860090b7890 */ /* 0x000fe2000fffe0ff */
[----:B------:R-:W1:Y:S02]  /*10e0*/  SYNCS.PHASECHK.TRANS64.TRYWAIT P0, [R0+UR8+0x31870], R5 ;  /* 0x03187005000075a7 */ /* 0x000e640008001108 */
[----:B-1----:R-:W-:Y:S09]  /*10f0*/  @!P0 BRA `(.L_x_18) ;  /* 0x00000040006c8947 */ /* 0x002ff20003800000 */
.L_x_73:
[----:B------:R-:W-:Y:S01]  /*1100*/  NOP ;  /* 0x0000000000007918 */ /* 0x000fe20000000000 */
[----:B------:R-:W-:Y:S01]  /*1110*/  UMOV UR17, 0xe ;  /* 0x0000000e00117882 */ /* 0x000fe20000000000 */
[----:B------:R-:W-:-:S05]  /*1120*/  UMOV UR16, 0xfffffff0 ;  /* 0xfffffff000107882 */ /* 0x000fca0000000000 */
.L_x_23:
[----:B------:R-:W-:Y:S01]  /*1130*/  ULEA UR13, UR15, UR8, 0x3 ;  /* 0x000000080f0d7291 */ /* 0x000fe2000f8e18ff */
[----:B-1----:R-:W-:Y:S01]  /*1140*/  SHF.L.U32 R11, R4, 0x1f, RZ ;  /* 0x0000001f040b7819 */ /* 0x002fe200000006ff */
[----:B------:R-:W-:Y:S01]  /*1150*/  UIADD3 UR14, UPT, UPT, UR16, 0x10, URZ ;  /* 0x00000010100e7890 */ /* 0x000fe2000fffe0ff */
[----:B------:R-:W-:Y:S03]  /*1160*/  MOV R0, UR15 ;  /* 0x0000000f00007c02 */ /* 0x000fe60008000f00 */
[----:B------:R-:W-:Y:S03]  /*1170*/  ULOP3.LUT UP0, UR14, UR14, 0x2, URZ, 0xc0, !UPT ;  /* 0x000000020e0e7892 */ /* 0x000fe6000f80c0ff */
[----:B------:R-:W1:Y:S02]  /*1180*/  SYNCS.PHASECHK.TRANS64.TRYWAIT P0, [UR13+0x31840], R11 ;  /* 0x0318400bff0075a7 */ /* 0x000e64000800110d */
[----:B-12---:R-:W-:Y:S07]  /*1190*/  @!P0 BRA `(.L_x_19) ;  /* 0x0000004000648947 */ /* 0x006fee0003800000 */
.L_x_75:
[----:B------:R-:W-:Y:S01]  /*11a0*/  NOP ;  /* 0x0000000000007918 */ /* 0x000fe20000000000 */
[----:B------:R-:W-:Y:S05]  /*11b0*/  BRA.U UP0, `(.L_x_20) ;  /* 0x0000000100487547 */ /* 0x000fea000b800000 */
[----:B------:R-:W-:Y:S02]  /*11c0*/  ULEA UR19, UR15, UR8, 0x9 ;  /* 0x000000080f137291 */ /* 0x000fe4000f8e48ff */
[----:B------:R-:W-:Y:S02]  /*11d0*/  ULEA UR9, UR15, UR8, 0xa ;  /* 0x000000080f097291 */ /* 0x000fe4000f8e50ff */
[----:B------:R-:W-:Y:S02]  /*11e0*/  UIADD3 UR19, UPT, UPT, UR19, 0x30000, URZ ;  /* 0x0003000013137890 */ /* 0x000fe4000fffe0ff */
[----:B------:R-:W-:Y:S02]  /*11f0*/  UIADD3 UR10, UPT, UPT, UR9, 0x30800, URZ ;  /* 0x00030800090a7890 */ /* 0x000fe4000fffe0ff */
[----:B------:R-:W-:Y:S02]  /*1200*/  UIADD3 UR9, UPT, UPT, UR9, 0x30a00, URZ ;  /* 0x00030a0009097890 */ /* 0x000fe4000fffe0ff */
[----:B------:R-:W-:Y:S02]  /*1210*/  USHF.R.U32.HI UR19, URZ, 0x4, UR19 ;  /* 0x00000004ff137899 */ /* 0x000fe40008011613 */
[----:B------:R-:W-:Y:S02]  /*1220*/  USHF.R.U32.HI UR10, URZ, 0x4, UR10 ;  /* 0x00000004ff0a7899 */ /* 0x000fe4000801160a */
[----:B------:R-:W-:Y:S02]  /*1230*/  USHF.R.U32.HI UR9, URZ, 0x4, UR9 ;  /* 0x00000004ff097899 */ /* 0x000fe40008011609 */
[----:B------:R-:W-:Y:S02]  /*1240*/  ULOP3.LUT UR20, UR19, 0x3fe0, URZ, 0xc0, !UPT ;  /* 0x00003fe013147892 */ /* 0x000fe4000f8ec0ff */
[----:B------:R-:W-:Y:S02]  /*1250*/  ULOP3.LUT UR22, UR10, 0x3fc0, URZ, 0xc0, !UPT ;  /* 0x00003fc00a167892 */ /* 0x000fe4000f8ec0ff */
[----:B------:R-:W-:Y:S01]  /*1260*/  ULOP3.LUT UR24, UR9, 0x3fe0, URZ, 0xc0, !UPT ;  /* 0x00003fe009187892 */ /* 0x000fe2000f8ec0ff */
[----:B------:R-:W-:Y:S01]  /*1270*/  UMOV UR21, 0x4008 ;  /* 0x0000400800157882 */ /* 0x000fe20000000000 */
[----:B------:R-:W-:Y:S01]  /*1280*/  UMOV UR23, 0x4008 ;  /* 0x0000400800177882 */ /* 0x000fe20000000000 */
[----:B------:R-:W-:Y:S02]  /*1290*/  UMOV UR25, 0x4008 ;  /* 0x0000400800197882 */ /* 0x000fe40000000000 */
[----:B------:R2:W-:Y:S02]  /*12a0*/  UTCCP.T.S.4x32dp128bit tmem[0x1c0], gdesc[UR20] ;  /* 0x0001c014ff0079e7 */ /* 0x0005e40009100000 */
[----:B------:R2:W-:Y:S02]  /*12b0*/  UTCCP.T.S.4x32dp128bit tmem[0x1c4], gdesc[UR22] ;  /* 0x0001c416ff0079e7 */ /* 0x0005e40009100000 */
[----:B------:R2:W-:Y:S01]  /*12c0*/  UTCCP.T.S.4x32dp128bit tmem[0x1c8], gdesc[UR24] ;  /* 0x0001c818ff0079e7 */ /* 0x0005e20009100000 */
[----:B------:R-:W-:Y:S02]  /*12d0*/  NOP ;  /* 0x0000000000007918 */ /* 0x000fe40000000000 */
.L_x_20:
[----:B------:R-:W-:Y:S01]  /*12e0*/  UISETP.NE.AND UP0, UPT, UR15, 0x3, UPT ;  /* 0x000000030f00788c */ /* 0x000fe2000bf05270 */
[----:B------:R-:W-:Y:S01]  /*12f0*/  SHFL.IDX PT, R5, R8, R0, 0x1f ;  /* 0x00001f0008057589 */ /* 0x000fe200000e0000 */
[----:B------:R-:W-:Y:S01]  /*1300*/  UIADD3 UR10, UPT, UPT, UR15, 0x1, URZ ;  /* 0x000000010f0a7890 */ /* 0x000fe2000fffe0ff */
[----:B------:R-:W-:Y:S03]  /*1310*/  NOP ;  /* 0x0000000000007918 */ /* 0x000fe60000000000 */
[----:B------:R-:W-:Y:S03]  /*1320*/  USEL UR10, UR10, URZ, UP0 ;  /* 0x000000ff0a0a7287 */ /* 0x000fe60008000000 */
[----:B-1----:R-:W1:Y:S01]  /*1330*/  SHFL.IDX PT, R2, R9, R0, 0x1f ;  /* 0x00001f0009027589 */ /* 0x002e6200000e0000 */
[----:B------:R-:W-:Y:S02]  /*1340*/  USHF.L.U32 UR15, UR14, 0x4, URZ ;  /* 0x000000040e0f7899 */ /* 0x000fe400080006ff */
[----:B------:R-:W-:Y:S02]  /*1350*/  ULEA UR9, UR10, UR8, 0x3 ;  /* 0x000000080a097291 */ /* 0x000fe4000f8e18ff */
[----:B------:R-:W-:Y:S01]  /*1360*/  ULEA UR14, UR14, 0x8b8, 0xd ;  /* 0x000008b80e0e7891 */ /* 0x000fe2000f8e68ff */
[----:B------:R-:W-:Y:S01]  /*1370*/  ISETP.NE.AND P0, PT, RZ, UR10, PT ;  /* 0x0000000aff007c0c */ /* 0x000fe2000bf05270 */
[----:B------:R-:W-:Y:S01]  /*1380*/  UISETP.NE.AND UP0, UPT, UR16, -0x10, UPT ;  /* 0xfffffff01000788c */ /* 0x000fe2000bf05270 */
[----:B------:R-:W-:Y:S01]  /*1390*/  IMAD.U32 R10, RZ, RZ, UR10 ;  /* 0x0000000aff0a7e24 */ /* 0x000fe2000f8e00ff */
[----:B------:R-:W-:Y:S02]  /*13a0*/  UPRMT UR15, UR15, 0x5410, UR14 ;  /* 0x000054100f0f7896 */ /* 0x000fe4000800000e */
[----:B------:R-:W-:Y:S01]  /*13b0*/  UIADD3 UR13, UPT, UPT, UR13, 0x31820, URZ ;  /* 0x000318200d0d7890 */ /* 0x000fe2000fffe0ff */
[----:B------:R-:W-:Y:S01]  /*13c0*/  UMOV UR14, URZ ;  /* 0x000000ff000e7c82 */ /* 0x000fe20008000000 */
[----:B--2---:R-:W-:Y:S01]  /*13d0*/  UMOV UR23, 0x40004040 ;  /* 0x4000404000177882 */ /* 0x004fe20000000000 */
[----:B------:R-:W-:Y:S01]  /*13e0*/  UMOV UR21, 0x40004040 ;  /* 0x4000404000157882 */ /* 0x000fe20000000000 */
[----:B------:R-:W-:Y:S01]  /*13f0*/  UMOV UR27, 0x40004040 ;  /* 0x40004040001b7882 */ /* 0x000fe20000000000 */
[----:B------:R-:W-:Y:S01]  /*1400*/  UMOV UR25, 0x40004040 ;  /* 0x4000404000197882 */ /* 0x000fe20000000000 */
[----:B------:R-:W-:Y:S01]  /*1410*/  UMOV UR31, 0x40004040 ;  /* 0x40004040001f7882 */ /* 0x000fe20000000000 */
[----:B------:R-:W-:Y:S01]  /*1420*/  UMOV UR29, 0x40004040 ;  /* 0x40004040001d7882 */ /* 0x000fe20000000000 */
[----:B------:R-:W-:Y:S01]  /*1430*/  UMOV UR35, 0x40004040 ;  /* 0x4000404000237882 */ /* 0x000fe20000000000 */
[----:B------:R-:W-:Y:S01]  /*1440*/  UMOV UR33, 0x40004040 ;  /* 0x4000404000217882 */ /* 0x000fe20000000000 */
[----:B-1----:R-:W-:Y:S02]  /*1450*/  R2UR UR22, R2 ;  /* 0x00000000021672ca */ /* 0x002fe400000e0000 */
[----:B------:R-:W-:Y:S02]  /*1460*/  R2UR UR20, R5 ;  /* 0x00000000051472ca */ /* 0x000fe400000e0000 */
[----:B------:R-:W-:Y:S04]  /*1470*/  SEL R5, RZ, 0x1, P0 ;  /* 0x00000001ff057807 */ /* 0x000fe80000000000 */
[----:B------:R-:W-:Y:S05]  /*1480*/  LOP3.LUT R4, R4, R5, RZ, 0x3c, !PT ;  /* 0x0000000504047212 */ /* 0x000fea00078e3cff */
[----:B------:R-:W-:Y:S01]  /*1490*/  UIADD3 UR26, UPT, UPT, UR22, 0x2, URZ ;  /* 0x00000002161a7890 */ /* 0x000fe2000fffe0ff */
[----:B------:R-:W-:Y:S01]  /*14a0*/  IMAD.U32 R13, R4, -0x80000000, RZ ;  /* 0x80000000040d7824 */ /* 0x000fe200078e00ff */
[----:B------:R-:W-:Y:S01]  /*14b0*/  UIADD3 UR24, UPT, UPT, UR20, 0x2, URZ ;  /* 0x0000000214187890 */ /* 0x000fe2000fffe0ff */
[----:B------:R1:W-:Y:S01]  /*14c0*/  UTCQMMA gdesc[UR22], gdesc[UR20], tmem[UR12], tmem[UR14], idesc[UR15], tmem[UR6], UP0 ;  /* 0x00060e1416007dea */ /* 0x0003e2000800030c */
[----:B------:R-:W-:Y:S02]  /*14d0*/  UIADD3 UR30, UPT, UPT, UR22, 0x4, URZ ;  /* 0x00000004161e7890 */ /* 0x000fe4000fffe0ff */
[----:B------:R-:W-:Y:S02]  /*14e0*/  UIADD3 UR28, UPT, UPT, UR20, 0x4, URZ ;  /* 0x00000004141c7890 */ /* 0x000fe4000fffe0ff */
[----:B------:R-:W-:Y:S02]  /*14f0*/  UIADD3 UR34, UPT, UPT, UR22, 0x6, URZ ;  /* 0x0000000616227890 */ /* 0x000fe4000fffe0ff */
[----:B------:R-:W-:Y:S01]  /*1500*/  UIADD3 UR32, UPT, UPT, UR20, 0x6, URZ ;  /* 0x0000000614207890 */ /* 0x000fe2000fffe0ff */
[----:B------:R1:W-:Y:S04]  /*1510*/  UTCQMMA gdesc[UR26], gdesc[UR24], tmem[UR12], tmem[UR14], idesc[UR15], tmem[UR6], UPT ;  /* 0x00060e181a007dea */ /* 0x0003e8000b80030c */
[----:B------:R1:W-:Y:S04]  /*1520*/  UTCQMMA gdesc[UR30], gdesc[UR28], tmem[UR12], tmem[UR14], idesc[UR15], tmem[UR6], UPT ;  /* 0x00060e1c1e007dea */ /* 0x0003e8000b80030c */
[----:B------:R1:W-:Y:S01]  /*1530*/  UTCQMMA gdesc[UR34], gdesc[UR32], tmem[UR12], tmem[UR14], idesc[UR15], tmem[UR6], UPT ;  /* 0x00060e2022007dea */ /* 0x0003e2000b80030c */
[----:B------:R1:W-:Y:S01]  /*1540*/  UTCBAR [UR13], URZ ;  /* 0x000000ff0d0073e9 */ /* 0x0003e200080000ff */
[----:B------:R-:W2:Y:S02]  /*1550*/  SYNCS.PHASECHK.TRANS64.TRYWAIT P0, [UR9+0x31840], R13 ;  /* 0x0318400dff0075a7 */ /* 0x000ea40008001109 */
[----:B-12---:R-:W-:Y:S05]  /*1560*/  @!P0 BRA `(.L_x_21) ;  /* 0x0000003c008c8947 */ /* 0x006fea0003800000 */
.L_x_77:
[----:B------:R-:W-:Y:S01]  /*1570*/  ELECT P0, URZ, PT ;  /* 0x0000000000ff782f */ /* 0x000fe20003800000 */
[----:B------:R-:W-:Y:S01]  /*1580*/  SHFL.IDX PT, R2, R9, R10, 0x1f ;  /* 0x00001f0a09027589 */ /* 0x000fe200000e0000 */
[----:B------:R-:W-:Y:S02]  /*1590*/  UIADD3 UR9, UPT, UPT, UR9, 0x31820, URZ ;  /* 0x0003182009097890 */ /* 0x000fe4000fffe0ff */
[----:B------:R-:W-:Y:S05]  /*15a0*/  UISETP.NE.AND UP0, UPT, UR16, -0x2, UPT ;  /* 0xfffffffe1000788c */ /* 0x000fea000bf05270 */
[----:B-1----:R-:W1:Y:S01]  /*15b0*/  SHFL.IDX PT, R0, R8, R10, 0x1f ;  /* 0x00001f0a08007589 */ /* 0x002e6200000e0000 */
[----:B------:R-:W-:Y:S01]  /*15c0*/  NOP ;  /* 0x0000000000007918 */ /* 0x000fe20000000000 */
[----:B------:R-:W-:Y:S02]  /*15d0*/  NOP ;  /* 0x0000000000007918 */ /* 0x000fe40000000000 */
[C---:B------:R-:W-:Y:S01]  /*15e0*/  @P0 IMAD.SHL.U32 R5, R7.reuse, 0x2000, RZ ;  /* 0x0000200007050824 */ /* 0x040fe200078e00ff */
[----:B------:R-:W-:Y:S01]  /*15f0*/  UMOV UR21, 0x40004040 ;  /* 0x4000404000157882 */ /* 0x000fe20000000000 */
[----:B------:R-:W-:Y:S01]  /*1600*/  @P0 IMAD.SHL.U32 R6, R7, 0x10, RZ ;  /* 0x0000001007060824 */ /* 0x000fe200078e00ff */
[----:B------:R-:W-:Y:S01]  /*1610*/  UMOV UR15, 0x40004040 ;  /* 0x40004040000f7882 */ /* 0x000fe20000000000 */
[----:B------:R-:W-:Y:S01]  /*1620*/  UMOV UR27, 0x40004040 ;  /* 0x40004040001b7882 */ /* 0x000fe20000000000 */
[----:B------:R-:W-:Y:S01]  /*1630*/  @P0 LOP3.LUT R5, R5, 0x6000, RZ, 0xc0, !PT ;  /* 0x0000600005050812 */ /* 0x000fe200078ec0ff */
[----:B------:R-:W-:Y:S01]  /*1640*/  UMOV UR25, 0x40004040 ;  /* 0x4000404000197882 */ /* 0x000fe20000000000 */
[----:B------:R-:W-:Y:S01]  /*1650*/  @P0 LOP3.LUT R6, R6, 0x30, RZ, 0xc0, !PT ;  /* 0x0000003006060812 */ /* 0x000fe200078ec0ff */
[----:B------:R-:W-:Y:S01]  /*1660*/  UMOV UR31, 0x40004040 ;  /* 0x40004040001f7882 */ /* 0x000fe20000000000 */
[----:B------:R-:W-:Y:S01]  /*1670*/  @P0 LOP3.LUT R5, R5, 0x8b8, RZ, 0xfc, !PT ;  /* 0x000008b805050812 */ /* 0x000fe200078efcff */
[----:B------:R-:W-:Y:S01]  /*1680*/  UMOV UR29, 0x40004040 ;  /* 0x40004040001d7882 */ /* 0x000fe20000000000 */
[----:B------:R-:W-:Y:S01]  /*1690*/  UMOV UR35, 0x40004040 ;  /* 0x4000404000237882 */ /* 0x000fe20000000000 */
[----:B------:R-:W-:Y:S01]  /*16a0*/  UMOV UR33, 0x40004040 ;  /* 0x4000404000217882 */ /* 0x000fe20000000000 */
[----:B------:R-:W-:Y:S02]  /*16b0*/  @P0 PRMT R5, R6, 0x5410, R5 ;  /* 0x0000541006050816 */ /* 0x000fe40000000005 */
[----:B-1----:R-:W-:Y:S01]  /*16c0*/  R2UR UR14, R0 ;  /* 0x00000000000e72ca */ /* 0x002fe200000e0000 */
[----:B------:R-:W-:Y:S01]  /*16d0*/  @P0 IMAD.MOV.U32 R10, RZ, RZ, RZ ;  /* 0x000000ffff0a0224 */ /* 0x000fe200078e00ff */
[----:B------:R-:W-:Y:S02]  /*16e0*/  @P0 R2UR UR13, R5 ;  /* 0x00000000050d02ca */ /* 0x000fe400000e0000 */
[----:B------:R-:W-:Y:S02]  /*16f0*/  R2UR UR20, R2 ;  /* 0x00000000021472ca */ /* 0x000fe400000e0000 */
[----:B------:R-:W-:Y:S07]  /*1700*/  @P0 R2UR UR22, R10 ;  /* 0x000000000a1602ca */ /* 0x000fee00000e0000 */
[----:B------:R-:W-:Y:S02]  /*1710*/  UIADD3 UR24, UPT, UPT, UR14, 0x2, URZ ;  /* 0x000000020e187890 */ /* 0x000fe4000fffe0ff */
[----:B------:R-:W-:Y:S01]  /*1720*/  UIADD3 UR28, UPT, UPT, UR14, 0x4, URZ ;  /* 0x000000040e1c7890 */ /* 0x000fe2000fffe0ff */
[----:B------:R-:W-:Y:S01]  /*1730*/  IMAD.U32 R11, RZ, RZ, UR13 ;  /* 0x0000000dff0b7e24 */ /* 0x000fe2000f8e00ff */
[----:B------:R-:W-:Y:S02]  /*1740*/  UIADD3 UR26, UPT, UPT, UR20, 0x2, URZ ;  /* 0x00000002141a7890 */ /* 0x000fe4000fffe0ff */
[----:B------:R-:W-:Y:S02]  /*1750*/  UIADD3 UR30, UPT, UPT, UR20, 0x4, URZ ;  /* 0x00000004141e7890 */ /* 0x000fe4000fffe0ff */
[----:B------:R-:W-:Y:S01]  /*1760*/  @P0 R2UR UR23, R11 ;  /* 0x000000000b1702ca */ /* 0x000fe200000e0000 */
[----:B------:R-:W-:Y:S02]  /*1770*/  UIADD3 UR34, UPT, UPT, UR20, 0x6, URZ ;  /* 0x0000000614227890 */ /* 0x000fe4000fffe0ff */
[----:B------:R-:W-:Y:S10]  /*1780*/  UIADD3 UR32, UPT, UPT, UR14, 0x6, URZ ;  /* 0x000000060e207890 */ /* 0x000ff4000fffe0ff */
[----:B------:R1:W-:Y:S01]  /*1790*/  UTCQMMA gdesc[UR20], gdesc[UR14], tmem[UR12], tmem[UR22], idesc[UR23], tmem[UR4], UPT ;  /* 0x0004160e14007dea */ /* 0x0003e2000b80030c */
[----:B------:R1:W-:Y:S01]  /*17a0*/  UTCQMMA gdesc[UR26], gdesc[UR24], tmem[UR12], tmem[UR22], idesc[UR23], tmem[UR4], UPT ;  /* 0x000416181a007dea */ /* 0x0003e2000b80030c */
[----:B------:R1:W-:Y:S01]  /*17b0*/  UTCQMMA gdesc[UR30], gdesc[UR28], tmem[UR12], tmem[UR22], idesc[UR23], tmem[UR4], UPT ;  /* 0x0004161c1e007dea */ /* 0x0003e2000b80030c */
[----:B------:R1:W-:Y:S01]  /*17c0*/  UTCQMMA gdesc[UR34], gdesc[UR32], tmem[UR12], tmem[UR22], idesc[UR23], tmem[UR4], UPT ;  /* 0x0004162022007dea */ /* 0x0003e2000b80030c */
[----:B------:R1:W-:Y:S01]  /*17d0*/  UTCBAR [UR9], URZ ;  /* 0x000000ff090073e9 */ /* 0x0003e200080000ff */
[----:B------:R-:W-:Y:S05]  /*17e0*/  BRA.U UP0, `(.L_x_22) ;  /* 0x0000000100087547 */ /* 0x000fea000b800000 */
[----:B------:R2:W-:Y:S01]  /*17f0*/  UTCBAR [UR11], URZ ;  /* 0x000000ff0b0073e9 */ /* 0x0005e200080000ff */
[----:B------:R-:W-:Y:S01]  /*1800*/  NOP ;  /* 0x0000000000007918 */ /* 0x000fe20000000000 */
.L_x_22:
[----:B------:R-:W-:Y:S01]  /*1810*/  UISETP.NE.AND UP0, UPT, UR10, 0x3, UPT ;  /* 0x000000030a00788c */ /* 0x000fe2000bf05270 */
[----:B------:R-:W-:Y:S01]  /*1820*/  VIADD R7, R7, 0x2 ;  /* 0x0000000207077836 */ /* 0x000fe20000000000 */
[----:B------:R-:W-:Y:S02]  /*1830*/  UIADD3 UR10, UPT, UPT, UR10, 0x1, URZ ;  /* 0x000000010a0a7890 */ /* 0x000fe4000fffe0ff */
[----:B------:R-:W-:Y:S02]  /*1840*/  UIADD3 UR17, UPT, UPT, UR17, -0x2, URZ ;  /* 0xfffffffe11117890 */ /* 0x000fe4000fffe0ff */
[----:B-1----:R-:W-:Y:S02]  /*1850*/  USEL UR15, UR10, URZ, UP0 ;  /* 0x000000ff0a0f7287 */ /* 0x002fe40008000000 */
[----:B------:R-:W-:Y:S02]  /*1860*/  UISETP.NE.AND UP0, UPT, UR17, -0x2, UPT ;  /* 0xfffffffe1100788c */ /* 0x000fe4000bf05270 */
[----:B------:R-:W-:Y:S02]  /*1870*/  UIADD3 UR16, UPT, UPT, UR16, 0x2, URZ ;  /* 0x0000000210107890 */ /* 0x000fe4000fffe0ff */
[----:B------:R-:W-:Y:S04]  /*1880*/  ISETP.NE.AND P0, PT, RZ, UR15, PT ;  /* 0x0000000fff007c0c */ /* 0x000fe8000bf05270 */
[----:B------:R-:W-:Y:S04]  /*1890*/  SEL R5, RZ, 0x1, P0 ;  /* 0x00000001ff057807 */ /* 0x000fe80000000000 */
[----:B------:R-:W-:Y:S01]  /*18a0*/  LOP3.LUT R4, R4, R5, RZ, 0x3c, !PT ;  /* 0x0000000504047212 */ /* 0x000fe200078e3cff */
[----:B------:R-:W-:Y:S06]  /*18b0*/  BRA.U UP0, `(.L_x_23) ;  /* 0xfffffff9001c7547 */ /* 0x000fec000b83ffff */
[----:B------:R-:W-:-:S13]  /*18c0*/  ISETP.NE.AND P0, PT, R3, UR18, PT ;  /* 0x0000001203007c0c */ /* 0x000fda000bf05270 */
[----:B--2---:R-:W-:Y:S05]  /*18d0*/  @!P0 EXIT ;  /* 0x000000000000894d */ /* 0x004fea0003800000 */
[----:B------:R-:W-:Y:S01]  /*18e0*/  UIADD3 UR18, UPT, UPT, UR18, 0x1, URZ ;  /* 0x0000000112127890 */ /* 0x000fe2000fffe0ff */
[----:B------:R-:W-:Y:S11]  /*18f0*/  BRA `(.L_x_24) ;  /* 0xfffffff400c87947 */ /* 0x000ff6000383ffff */
.L_x_11:
[----:B------:R-:W-:-:S13]  /*1900*/  ELECT P0, URZ, PT ;  /* 0x0000000000ff782f */ /* 0x000fda0003800000 */
[----:B------:R-:W-:Y:S05]  /*1910*/  @!P0 BRA `(.L_x_13) ;  /* 0x0000001800d88947 */ /* 0x000fea0003800000 */
[----:B------:R-:W1:Y:S02]  /*1920*/  S2UR UR4, SR_CTAID.X ;  /* 0x00000000000479c3 */ /* 0x000e640000002500 */
[----:B-1----:R-:W-:-:S13]  /*1930*/  ISETP.LE.U32.AND P0, PT, R0, UR4, PT ;  /* 0x0000000400007c0c */ /* 0x002fda000bf03070 */
[----:B------:R-:W-:Y:S05]  /*1940*/  @P0 EXIT ;  /* 0x000000000000094d */ /* 0x000fea0003800000 */
[----:B------:R-:W1:Y:S01]  /*1950*/  S2R R8, SR_CgaCtaId ;  /* 0x0000000000087919 */ /* 0x000e620000008800 */
[----:B------:R-:W-:Y:S01]  /*1960*/  IMAD.U32 R13, RZ, RZ, UR4 ;  /* 0x00000004ff0d7e24 */ /* 0x000fe2000f8e00ff */
[----:B------:R-:W2:Y:S04]  /*1970*/  LDC.64 R22, c[0x0][0x380] ;  /* 0x0000e000ff167b82 */ /* 0x000ea80000000a00 */
[----:B------:R-:W-:Y:S02]  /*1980*/  LOP3.LUT R3, RZ, R13, RZ, 0x33, !PT ;  /* 0x0000000dff037212 */ /* 0x000fe400078e33ff */
[----:B------:R-:W-:Y:S02]  /*1990*/  PRMT R12, R13, 0x7610, R12 ;  /* 0x000076100d0c7816 */ /* 0x000fe4000000000c */
[----:B------:R-:W3:Y:S01]  /*19a0*/  LDC.64 R16, c[0x0][0x348] ;  /* 0x0000d200ff107b82 */ /* 0x000ee20000000a00 */
[----:B------:R-:W-:-:S04]  /*19b0*/  IMAD.IADD R3, R0, 0x1, R3 ;  /* 0x0000000100037824 */ /* 0x000fc800078e0203 */
[----:B------:R-:W-:Y:S01]  /*19c0*/  IMAD.HI.U32 R10, R3, 0x7a44c6b, RZ ;  /* 0x07a44c6b030a7827 */ /* 0x000fe200078e00ff */
[----:B------:R-:W-:Y:S02]  /*19d0*/  MOV R3, 0x400 ;  /* 0x0000040000037802 */ /* 0x000fe40000000f00 */
[----:B------:R-:W4:Y:S02]  /*19e0*/  LDC.64 R6, c[0x0][0x358] ;  /* 0x0000d600ff067b82 */ /* 0x000f240000000a00 */
[----:B------:R-:W-:-:S05]  /*19f0*/  SHF.R.U32.HI R10, RZ, 0x2, R10 ;  /* 0x00000002ff0a7819 */ /* 0x000fca000001160a */
[----:B------:R-:W-:Y:S01]  /*1a00*/  IMAD.MOV R10, RZ, RZ, -R10 ;  /* 0x000000ffff0a7224 */ /* 0x000fe200078e0a0a */
[----:B-1----:R-:W-:-:S07]  /*1a10*/  LEA R8, R8, R3, 0x18 ;  /* 0x0000000308087211 */ /* 0x002fce00078ec0ff */
.L_x_41:
[----:B------:R-:W-:Y:S01]  /*1a20*/  SHF.R.U32.HI R3, RZ, 0x5, R13 ;  /* 0x00000005ff037819 */ /* 0x000fe2000001160d */
[----:B------:R-:W-:Y:S05]  /*1a30*/  YIELD ;  /* 0x0000000000007946 */ /* 0x000fea0003800000 */
[----:B------:R-:W-:Y:S02]  /*1a40*/  LOP3.LUT R3, R3, 0x7fffff0, RZ, 0xc0, !PT ;  /* 0x07fffff003037812 */ /* 0x000fe400078ec0ff */
[----:B------:R-:W-:Y:S02]  /*1a50*/  LOP3.LUT R34, R12, 0x1ff, RZ, 0xc0, !PT ;  /* 0x000001ff0c227812 */ /* 0x000fe400078ec0ff */
[----:B------:R-:W-:Y:S02]  /*1a60*/  VIADDMNMX.U32 R39, R2, -R3, 0x10, PT ;  /* 0x0000001002277446 */ /* 0x000fe40003800803 */
[----:B--234-:R-:W-:Y:S02]  /*1a70*/  MOV R4, 0x1a90 ;  /* 0x00001a9000047802 */ /* 0x01cfe40000000f00 */
[----:B--234-:R-:W-:Y:S05]  /*1a80*/  CALL.REL.NOINC `($__internal_3_$__cuda_sm20_div_u16) ;  /* 0x00000040001c7944 */ /* 0x01cfea0003c00000 */
[----:B------:R-:W-:Y:S01]  /*1a90*/  IMAD.MOV.U32 R11, RZ, RZ, -0x80000000 ;  /* 0x80000000ff0b7424 */ /* 0x000fe200078e00ff */
[----:B------:R-:W-:Y:S02]  /*1aa0*/  PRMT R39, R39, 0x9910, RZ ;  /* 0x0000991027277816 */ /* 0x000fe400000000ff */
[----:B------:R-:W-:Y:S01]  /*1ab0*/  PRMT R4, R0, 0x9910, RZ ;  /* 0x0000991000047816 */ /* 0x000fe200000000ff */
[----:B------:R-:W1:Y:S04]  /*1ac0*/  SYNCS.PHASECHK.TRANS64.TRYWAIT P0, [R8+URZ+0x31820], R11 ;  /* 0x0318200b080075a7 */ /* 0x000e6800080011ff */
[----:B------:R-:W-:Y:S04]  /*1ad0*/  IMAD R4, R39, R4, RZ ;  /* 0x0000000427047224 */ /* 0x000fe800078e02ff */
[----:B------:R-:W-:Y:S05]  /*1ae0*/  IMAD.MOV R4, RZ, RZ, -R4 ;  /* 0x000000ffff047224 */ /* 0x000fea00078e0a04 */
[----:B------:R-:W-:Y:S04]  /*1af0*/  PRMT R5, R4, 0x7710, RZ ;  /* 0x0000771004057816 */ /* 0x000fe800000000ff */
[----:B------:R-:W-:Y:S04]  /*1b00*/  IADD3 R4, PT, PT, R34, R5, RZ ;  /* 0x0000000522047210 */ /* 0x000fe80007ffe0ff */
[----:B------:R-:W-:Y:S05]  /*1b10*/  LOP3.LUT R4, R4, 0xffff, RZ, 0xc0, !PT ;  /* 0x0000ffff04047812 */ /* 0x000fea00078ec0ff */
[----:B------:R-:W-:Y:S01]  /*1b20*/  IMAD.IADD R9, R3, 0x1, R4 ;  /* 0x0000000103097824 */ /* 0x000fe200078e0204 */
[----:B-1----:R-:W-:Y:S06]  /*1b30*/  @!P0 BRA `(.L_x_25) ;  /* 0x0000003800348947 */ /* 0x002fec0003800000 */
.L_x_78:
[----:B------:R-:W-:Y:S01]  /*1b40*/  R2UR UR4, R6 ;  /* 0x00000000060472ca */ /* 0x000fe200000e0000 */
[----:B------:R-:W-:Y:S01]  /*1b50*/  IMAD.SHL.U32 R9, R9, 0x80, RZ ;  /* 0x0000008009097824 */ /* 0x000fe200078e00ff */
[----:B------:R-:W-:Y:S01]  /*1b60*/  R2UR UR5, R7 ;  /* 0x00000000070572ca */ /* 0x000fe200000e0000 */
[----:B------:R-:W-:Y:S01]  /*1b70*/  UMOV UR14, URZ ;  /* 0x000000ff000e7c82 */ /* 0x000fe20008000000 */
[----:B------:R-:W-:Y:S01]  /*1b80*/  LOP3.LUT R0, R0, 0xffff, RZ, 0xc0, !PT ;  /* 0x0000ffff00007812 */ /* 0x000fe200078ec0ff */
[----:B------:R-:W-:Y:S01]  /*1b90*/  UMOV UR6, 0x0 ;  /* 0x0000000000067882 */ /* 0x000fe20000000000 */
[C---:B------:R-:W-:Y:S01]  /*1ba0*/  LEA R4, P0, R9.reuse, R22, 0x2 ;  /* 0x0000001609047211 */ /* 0x040fe200078010ff */
[----:B------:R-:W-:Y:S01]  /*1bb0*/  UMOV UR7, 0x10000000 ;  /* 0x1000000000077882 */ /* 0x000fe20000000000 */
[C---:B------:R-:W-:Y:S01]  /*1bc0*/  IADD3 R40, P3, PT, R16.reuse, 0x40, RZ ;  /* 0x0000004010287810 */ /* 0x040fe20007f7e0ff */
[----:B------:R-:W-:Y:S01]  /*1bd0*/  UMOV UR10, UR14 ;  /* 0x0000000e000a7c82 */ /* 0x000fe20008000000 */
[C---:B-1----:R-:W-:Y:S01]  /*1be0*/  LEA.HI.X R5, R9.reuse, R23, RZ, 0x2, P0 ;  /* 0x0000001709057211 */ /* 0x042fe200000f14ff */
[----:B------:R-:W-:Y:S01]  /*1bf0*/  UMOV UR23, URZ ;  /* 0x000000ff00177c82 */ /* 0x000fe20008000000 */
[----:B------:R-:W-:Y:S01]  /*1c00*/  IADD3 R34, P0, PT, R16, 0x1c0, RZ ;  /* 0x000001c010227810 */ /* 0x000fe20007f1e0ff */
[----:B------:R-:W-:Y:S01]  /*1c10*/  IMAD R0, R0, 0xe0, RZ ;  /* 0x000000e000007824 */ /* 0x000fe200078e02ff */
[----:B------:R-:W-:Y:S01]  /*1c20*/  IADD3 R38, P2, PT, R16, 0xc0, RZ ;  /* 0x000000c010267810 */ /* 0x000fe20007f5e0ff */
[----:B------:R-:W-:Y:S01]  /*1c30*/  VIADD R20, R8, 0x31800 ;  /* 0x0003180008147836 */ /* 0x000fe20000000000 */
[----:B------:R-:W-:Y:S01]  /*1c40*/  R2UR UR30, R40 ;  /* 0x00000000281e72ca */ /* 0x000fe200000e0000 */
[----:B------:R-:W2:Y:S01]  /*1c50*/  LDG.E.CONSTANT R5, desc[UR4][R4.64] ;  /* 0x0000000404057981 */ /* 0x000ea2000c1e9900 */
[----:B------:R-:W-:Y:S01]  /*1c60*/  R2UR UR15, R9 ;  /* 0x00000000090f72ca */ /* 0x000fe200000e0000 */
[----:B------:R-:W-:Y:S01]  /*1c70*/  VIADD R15, R8, 0x4000 ;  /* 0x00004000080f7836 */ /* 0x000fe20000000000 */
[----:B------:R-:W-:Y:S01]  /*1c80*/  R2UR UR13, R20 ;  /* 0x00000000140d72ca */ /* 0x000fe200000e0000 */
[--C-:B------:R-:W-:Y:S01]  /*1c90*/  IMAD.X R41, RZ, RZ, R17.reuse, P3 ;  /* 0x000000ffff297224 */ /* 0x100fe200018e0611 */
[----:B------:R-:W-:Y:S01]  /*1ca0*/  IADD3 R36, P1, PT, R16, 0x140, RZ ;  /* 0x0000014010247810 */ /* 0x000fe20007f3e0ff */
[--C-:B------:R-:W-:Y:S01]  /*1cb0*/  IMAD.X R35, RZ, RZ, R17.reuse, P0 ;  /* 0x000000ffff237224 */ /* 0x100fe200000e0611 */
[----:B------:R-:W-:Y:S01]  /*1cc0*/  R2UR UR12, R15 ;  /* 0x000000000f0c72ca */ /* 0x000fe200000e0000 */
[----:B------:R-:W-:Y:S01]  /*1cd0*/  VIADD R14, R8, 0x14000 ;  /* 0x00014000080e7836 */ /* 0x000fe20000000000 */
[----:B------:R-:W-:Y:S01]  /*1ce0*/  R2UR UR31, R41 ;  /* 0x00000000291f72ca */ /* 0x000fe200000e0000 */
[--C-:B------:R-:W-:Y:S01]  /*1cf0*/  IMAD.X R39, RZ, RZ, R17.reuse, P2 ;  /* 0x000000ffff277224 */ /* 0x100fe200010e0611 */
[----:B------:R-:W-:Y:S01]  /*1d00*/  R2UR UR28, R38 ;  /* 0x00000000261c72ca */ /* 0x000fe200000e0000 */
[----:B------:R-:W-:Y:S01]  /*1d10*/  VIADD R19, R8, 0x30000 ;  /* 0x0003000008137836 */ /* 0x000fe20000000000 */
[----:B------:R-:W-:Y:S01]  /*1d20*/  R2UR UR8, R14 ;  /* 0x000000000e0872ca */ /* 0x000fe200000e0000 */
[----:B------:R-:W-:Y:S01]  /*1d30*/  IMAD.X R37, RZ, RZ, R17, P1 ;  /* 0x000000ffff257224 */ /* 0x000fe200008e0611 */
[----:B------:R-:W-:Y:S01]  /*1d40*/  R2UR UR29, R39 ;  /* 0x00000000271d72ca */ /* 0x000fe200000e0000 */
[----:B------:R-:W-:Y:S01]  /*1d50*/  UMOV UR9, UR13 ;  /* 0x0000000d00097c82 */ /* 0x000fe20008000000 */
[----:B------:R-:W-:Y:S01]  /*1d60*/  R2UR UR26, R36 ;  /* 0x00000000241a72ca */ /* 0x000fe200000e0000 */
[----:B------:R-:W-:Y:S01]  /*1d70*/  VIADD R18, R8, 0x30800 ;  /* 0x0003080008127836 */ /* 0x000fe20000000000 */
[----:B------:R-:W-:Y:S01]  /*1d80*/  R2UR UR27, R37 ;  /* 0x00000000251b72ca */ /* 0x000fe200000e0000 */
[----:B------:R-:W-:Y:S01]  /*1d90*/  UMOV UR21, UR13 ;  /* 0x0000000d00157c82 */ /* 0x000fe20008000000 */
[----:B------:R-:W-:Y:S01]  /*1da0*/  R2UR UR20, R19 ;  /* 0x00000000131472ca */ /* 0x000fe200000e0000 */
[----:B------:R1:W-:Y:S01]  /*1db0*/  UTMALDG.2D [UR12], [UR30], desc[UR6] ;  /* 0x0000060c1e0075b4 */ /* 0x0003e20008009000 */
[----:B------:R-:W-:Y:S01]  /*1dc0*/  R2UR UR24, R34 ;  /* 0x00000000221872ca */ /* 0x000fe200000e0000 */
[----:B------:R-:W-:Y:S01]  /*1dd0*/  UMOV UR22, UR15 ;  /* 0x0000000f00167c82 */ /* 0x000fe20008000000 */
[----:B------:R-:W-:Y:S01]  /*1de0*/  R2UR UR25, R35 ;  /* 0x00000000231972ca */ /* 0x000fe200000e0000 */
[----:B------:R-:W-:Y:S01]  /*1df0*/  IMAD.MOV.U32 R31, RZ, RZ, 0xb580 ;  /* 0x0000b580ff1f7424 */ /* 0x000fe200078e00ff */
[----:B------:R-:W-:Y:S01]  /*1e00*/  R2UR UR18, R0 ;  /* 0x00000000001272ca */ /* 0x000fe200000e0000 */
[----:B------:R-:W-:Y:S01]  /*1e10*/  UMOV UR17, UR13 ;  /* 0x0000000d00117c82 */ /* 0x000fe20008000000 */
[----:B------:R-:W-:Y:S01]  /*1e20*/  R2UR UR16, R18 ;  /* 0x00000000121072ca */ /* 0x000fe200000e0000 */
[C---:B------:R-:W-:Y:S02]  /*1e30*/  VIADD R29, R8.reuse, 0x31808 ;  /* 0x00031808081d7836 */ /* 0x040fe40000000000 */
[C---:B------:R-:W-:Y:S02]  /*1e40*/  VIADD R30, R8.reuse, 0x8000 ;  /* 0x00008000081e7836 */ /* 0x040fe40000000000 */
[----:B------:R-:W-:Y:S02]  /*1e50*/  VIADD R28, R8, 0x1b000 ;  /* 0x0001b000081c7836 */ /* 0x000fe40000000000 */
[C---:B--2---:R-:W-:Y:S01]  /*1e60*/  IMAD R3, R5.reuse, 0x1c00, R0 ;  /* 0x00001c0005037824 */ /* 0x044fe200078e0200 */
[----:B------:R-:W-:Y:S02]  /*1e70*/  ISETP.GT.AND P0, PT, R5, RZ, PT ;  /* 0x000000ff0500720c */ /* 0x000fe40003f04270 */
[----:B------:R-:W-:Y:S02]  /*1e80*/  VIMNMX R21, PT, PT, RZ, R5, !PT ;  /* 0x00000005ff157248 */ /* 0x000fe40007fe0100 */
[----:B------:R-:W-:Y:S02]  /*1e90*/  SEL R32, R3, R0, P0 ;  /* 0x0000000003207207 */ /* 0x000fe40000000000 */
[----:B------:R-:W-:Y:S02]  /*1ea0*/  R2UR UR19, R21 ;  /* 0x00000000151372ca */ /* 0x000fe400000e0000 */
[----:B------:R-:W-:Y:S11]  /*1eb0*/  R2UR UR11, R32 ;  /* 0x00000000200b72ca */ /* 0x000ff600000e0000 */
[----:B------:R-:W-:Y:S02]  /*1ec0*/  USHF.L.U32 UR19, UR19, 0x2, URZ ;  /* 0x0000000213137899 */ /* 0x000fe400080006ff */
[----:B------:R1:W-:Y:S01]  /*1ed0*/  UTMALDG.2D [UR8], [UR28], desc[UR6] ;  /* 0x000006081c0075b4 */ /* 0x0003e20008009000 */
[----:B------:R1:W-:Y:S06]  /*1ee0*/  UTMALDG.2D [UR20], [UR26], desc[UR6] ;  /* 0x000006141a0075b4 */ /* 0x0003ec0008009000 */
[----:B------:R1:W-:Y:S01]  /*1ef0*/  UTMALDG.2D [UR16], [UR24], desc[UR6] ;  /* 0x00000610180075b4 */ /* 0x0003e20008009000 */
[----:B------:R1:W-:Y:S01]  /*1f00*/  SYNCS.ARRIVE.TRANS64 RZ, [R8+URZ+0x31800], R31 ;  /* 0x0318001f08ff79a7 */ /* 0x0003e200080000ff */
[----:B------:R-:W2:Y:S02]  /*1f10*/  SYNCS.PHASECHK.TRANS64.TRYWAIT P0, [R8+URZ+0x31828], R11 ;  /* 0x0318280b080075a7 */ /* 0x000ea400080011ff */
[----:B-12---:R-:W-:Y:S05]  /*1f20*/  @!P0 BRA `(.L_x_26) ;  /* 0x0000003400548947 */ /* 0x006fea0003800000 */
.L_x_79:
[----:B------:R-:W-:Y:S01]  /*1f30*/  R2UR UR9, R29 ;  /* 0x000000001d0972ca */ /* 0x000fe200000e0000 */
[----:B------:R-:W-:Y:S01]  /*1f40*/  UMOV UR14, 0x0 ;  /* 0x00000000000e7882 */ /* 0x000fe20000000000 */
[----:B------:R-:W-:Y:S01]  /*1f50*/  R2UR UR16, R40 ;  /* 0x00000000281072ca */ /* 0x000fe200000e0000 */
[----:B------:R-:W-:Y:S01]  /*1f60*/  UMOV UR15, 0x10000000 ;  /* 0x10000000000f7882 */ /* 0x000fe20000000000 */
[----:B------:R-:W-:Y:S01]  /*1f70*/  R2UR UR17, R41 ;  /* 0x00000000291172ca */ /* 0x000fe200000e0000 */
[----:B------:R-:W-:Y:S01]  /*1f80*/  UMOV UR10, 0x80 ;  /* 0x00000080000a7882 */ /* 0x000fe20000000000 */
[----:B------:R-:W-:Y:S01]  /*1f90*/  R2UR UR11, R9 ;  /* 0x00000000090b72ca */ /* 0x000fe200000e0000 */
[----:B------:R-:W-:Y:S01]  /*1fa0*/  IMAD.MOV.U32 R27, RZ, RZ, 0xb000 ;  /* 0x0000b000ff1b7424 */ /* 0x000fe200078e00ff */
[----:B------:R-:W-:Y:S01]  /*1fb0*/  R2UR UR8, R30 ;  /* 0x000000001e0872ca */ /* 0x000fe200000e0000 */
[----:B------:R-:W-:Y:S01]  /*1fc0*/  UMOV UR6, 0x80 ;  /* 0x0000008000067882 */ /* 0x000fe20000000000 */
[----:B------:R-:W-:Y:S01]  /*1fd0*/  R2UR UR12, R38 ;  /* 0x00000000260c72ca */ /* 0x000fe200000e0000 */
[----:B------:R-:W-:Y:S01]  /*1fe0*/  VIADD R25, R8, 0x31810 ;  /* 0x0003181008197836 */ /* 0x000fe20000000000 */
[----:B------:R-:W-:Y:S01]  /*1ff0*/  R2UR UR13, R39 ;  /* 0x00000000270d72ca */ /* 0x000fe200000e0000 */
[----:B------:R-:W-:Y:S01]  /*2000*/  UMOV UR5, UR9 ;  /* 0x0000000900057c82 */ /* 0x000fe20008000000 */
[----:B------:R-:W-:Y:S01]  /*2010*/  R2UR UR7, R32 ;  /* 0x00000000200772ca */ /* 0x000fe200000e0000 */
[----:B------:R-:W-:Y:S01]  /*2020*/  VIADD R24, R8, 0x22000 ;  /* 0x0002200008187836 */ /* 0x000fe20000000000 */
[----:B------:R-:W-:Y:S01]  /*2030*/  R2UR UR4, R28 ;  /* 0x000000001c0472ca */ /* 0x000fe200000e0000 */
[----:B------:R-:W-:Y:S04]  /*2040*/  VIADD R26, R8, 0xc000 ;  /* 0x0000c000081a7836 */ /* 0x000fe80000000000 */
[----:B------:R2:W-:Y:S08]  /*2050*/  UTMALDG.2D [UR8], [UR16], desc[UR14] ;  /* 0x00000e08100075b4 */ /* 0x0005f00008009000 */
[----:B------:R2:W-:Y:S01]  /*2060*/  UTMALDG.2D [UR4], [UR12], desc[UR14] ;  /* 0x00000e040c0075b4 */ /* 0x0005e20008009000 */
[----:B------:R2:W-:Y:S01]  /*2070*/  SYNCS.ARRIVE.TRANS64 RZ, [R8+URZ+0x31808], R27 ;  /* 0x0318081b08ff79a7 */ /* 0x0005e200080000ff */
[----:B------:R-:W3:Y:S02]  /*2080*/  SYNCS.PHASECHK.TRANS64.TRYWAIT P0, [R8+URZ+0x31830], R11 ;  /* 0x0318300b080075a7 */ /* 0x000ee400080011ff */
[----:B--23--:R-:W-:Y:S05]  /*2090*/  @!P0 BRA `(.L_x_27) ;  /* 0x0000003400148947 */ /* 0x00cfea0003800000 */
.L_x_80:
[----:B------:R-:W-:Y:S01]  /*20a0*/  R2UR UR9, R25 ;  /* 0x00000000190972ca */ /* 0x000fe200000e0000 */
[----:B------:R-:W-:Y:S01]  /*20b0*/  UMOV UR14, 0x0 ;  /* 0x00000000000e7882 */ /* 0x000fe20000000000 */
[----:B------:R-:W-:Y:S01]  /*20c0*/  R2UR UR16, R40 ;  /* 0x00000000281072ca */ /* 0x000fe200000e0000 */
[----:B------:R-:W-:Y:S01]  /*20d0*/  UMOV UR15, 0x10000000 ;  /* 0x10000000000f7882 */ /* 0x000fe20000000000 */
[----:B------:R-:W-:Y:S01]  /*20e0*/  R2UR UR17, R41 ;  /* 0x00000000291172ca */ /* 0x000fe200000e0000 */
[----:B------:R-:W-:Y:S01]  /*20f0*/  UMOV UR10, 0x100 ;  /* 0x00000100000a7882 */ /* 0x000fe20000000000 */
[----:B------:R-:W-:Y:S01]  /*2100*/  R2UR UR11, R9 ;  /* 0x00000000090b72ca */ /* 0x000fe200000e0000 */
[----:B------:R-:W-:Y:S01]  /*2110*/  UMOV UR6, 0x100 ;  /* 0x0000010000067882 */ /* 0x000fe20000000000 */
[----:B------:R-:W-:Y:S01]  /*2120*/  R2UR UR8, R26 ;  /* 0x000000001a0872ca */ /* 0x000fe200000e0000 */
[----:B------:R-:W-:Y:S01]  /*2130*/  VIADD R4, R8, 0x31818 ;  /* 0x0003181808047836 */ /* 0x000fe20000000000 */
[----:B------:R-:W-:Y:S01]  /*2140*/  R2UR UR12, R38 ;  /* 0x00000000260c72ca */ /* 0x000fe200000e0000 */
[----:B------:R-:W-:Y:S01]  /*2150*/  VIADD R3, R8, 0x29000 ;  /* 0x0002900008037836 */ /* 0x000fe20000000000 */
[----:B------:R-:W-:Y:S01]  /*2160*/  R2UR UR13, R39 ;  /* 0x00000000270d72ca */ /* 0x000fe200000e0000 */
[----:B------:R-:W-:Y:S01]  /*2170*/  UMOV UR5, UR9 ;  /* 0x0000000900057c82 */ /* 0x000fe20008000000 */
[----:B------:R-:W-:Y:S01]  /*2180*/  R2UR UR7, R32 ;  /* 0x00000000200772ca */ /* 0x000fe200000e0000 */
[----:B-1----:R-:W-:Y:S01]  /*2190*/  VIADD R5, R8, 0x10000 ;  /* 0x0001000008057836 */ /* 0x002fe20000000000 */
[----:B------:R-:W-:Y:S05]  /*21a0*/  R2UR UR4, R24 ;  /* 0x00000000180472ca */ /* 0x000fea00000e0000 */
[----:B------:R1:W-:Y:S08]  /*21b0*/  UTMALDG.2D [UR8], [UR16], desc[UR14] ;  /* 0x00000e08100075b4 */ /* 0x0003f00008009000 */
[----:B------:R1:W-:Y:S01]  /*21c0*/  UTMALDG.2D [UR4], [UR12], desc[UR14] ;  /* 0x00000e040c0075b4 */ /* 0x0003e20008009000 */
[----:B------:R1:W-:Y:S01]  /*21d0*/  SYNCS.ARRIVE.TRANS64 RZ, [R8+URZ+0x31810], R27 ;  /* 0x0318101b08ff79a7 */ /* 0x0003e200080000ff */
[----:B------:R-:W2:Y:S02]  /*21e0*/  SYNCS.PHASECHK.TRANS64.TRYWAIT P0, [R8+URZ+0x31838], R11 ;  /* 0x0318380b080075a7 */ /* 0x000ea400080011ff */
[----:B-12---:R-:W-:Y:S05]  /*21f0*/  @!P0 BRA `(.L_x_28) ;  /* 0x0000003000d88947 */ /* 0x006fea0003800000 */
.L_x_81:
        /* <DEDUP_REMOVED lines=8> */
[----:B------:R-:W-:Y:S02]  /*2280*/  R2UR UR8, R5 ;  /* 0x00000000050872ca */ /* 0x000fe400000e0000 */
[----:B------:R-:W-:Y:S02]  /*2290*/  R2UR UR12, R38 ;  /* 0x00000000260c72ca */ /* 0x000fe400000e0000 */
[----:B------:R-:W-:Y:S01]  /*22a0*/  R2UR UR13, R39 ;  /* 0x00000000270d72ca */ /* 0x000fe200000e0000 */
[----:B------:R-:W-:Y:S01]  /*22b0*/  UMOV UR5, UR9 ;  /* 0x0000000900057c82 */ /* 0x000fe20008000000 */
[----:B------:R-:W-:Y:S02]  /*22c0*/  R2UR UR7, R32 ;  /* 0x00000000200772ca */ /* 0x000fe400000e0000 */
[----:B------:R-:W-:Y:S05]  /*22d0*/  R2UR UR4, R3 ;  /* 0x00000000030472ca */ /* 0x000fea00000e0000 */
[----:B------:R2:W-:Y:S08]  /*22e0*/  UTMALDG.2D [UR8], [UR16], desc[UR14] ;  /* 0x00000e08100075b4 */ /* 0x0005f00008009000 */
[----:B------:R2:W-:Y:S01]  /*22f0*/  UTMALDG.2D [UR4], [UR12], desc[UR14] ;  /* 0x00000e040c0075b4 */ /* 0x0005e20008009000 */
[----:B------:R2:W-:Y:S01]  /*2300*/  SYNCS.ARRIVE.TRANS64 RZ, [R8+URZ+0x31818], R27 ;  /* 0x0318181b08ff79a7 */ /* 0x0005e200080000ff */
[----:B------:R-:W3:Y:S02]  /*2310*/  SYNCS.PHASECHK.TRANS64.TRYWAIT P0, [R8+URZ+0x31820], RZ ;  /* 0x031820ff080075a7 */ /* 0x000ee400080011ff */
[----:B--23--:R-:W-:Y:S05]  /*2320*/  @!P0 BRA `(.L_x_29) ;  /* 0x0000003000a88947 */ /* 0x00cfea0003800000 */
.L_x_82:
        /* <DEDUP_REMOVED lines=11> */
[----:B------:R-:W-:Y:S01]  /*23e0*/  R2UR UR27, R39 ;  /* 0x00000000271b72ca */ /* 0x000fe200000e0000 */
[----:B------:R-:W-:Y:S01]  /*23f0*/  UMOV UR5, UR9 ;  /* 0x0000000900057c82 */ /* 0x000fe20008000000 */
[----:B------:R-:W-:Y:S01]  /*2400*/  R2UR UR4, R14 ;  /* 0x000000000e0472ca */ /* 0x000fe200000e0000 */
[----:B------:R-:W-:Y:S01]  /*2410*/  UMOV UR17, UR9 ;  /* 0x0000000900117c82 */ /* 0x000fe20008000000 */
[----:B------:R-:W-:Y:S01]  /*2420*/  R2UR UR7, R32 ;  /* 0x00000000200772ca */ /* 0x000fe200000e0000 */
[----:B------:R-:W-:Y:S01]  /*2430*/  UMOV UR13, UR9 ;  /* 0x00000009000d7c82 */ /* 0x000fe20008000000 */
[----:B------:R-:W-:Y:S02]  /*2440*/  R2UR UR15, R21 ;  /* 0x00000000150f72ca */ /* 0x000fe400000e0000 */
[----:B------:R-:W-:Y:S01]  /*2450*/  R2UR UR22, R36 ;  /* 0x00000000241672ca */ /* 0x000fe200000e0000 */
[----:B------:R3:W-:Y:S01]  /*2460*/  UTMALDG.2D [UR8], [UR28], desc[UR24] ;  /* 0x000018081c0075b4 */ /* 0x0007e20008009000 */
[----:B------:R-:W-:Y:S01]  /*2470*/  R2UR UR23, R37 ;  /* 0x00000000251772ca */ /* 0x000fe200000e0000 */
[----:B------:R-:W-:Y:S01]  /*2480*/  UMOV UR18, UR11 ;  /* 0x0000000b00127c82 */ /* 0x000fe20008000000 */
[----:B------:R-:W-:Y:S02]  /*2490*/  R2UR UR16, R19 ;  /* 0x00000000131072ca */ /* 0x000fe400000e0000 */
[----:B------:R-:W-:Y:S02]  /*24a0*/  R2UR UR20, R34 ;  /* 0x00000000221472ca */ /* 0x000fe400000e0000 */
[----:B------:R-:W-:Y:S01]  /*24b0*/  R2UR UR21, R35 ;  /* 0x00000000231572ca */ /* 0x000fe200000e0000 */
[----:B------:R3:W-:Y:S01]  /*24c0*/  UTMALDG.2D [UR4], [UR26], desc[UR24] ;  /* 0x000018041a0075b4 */ /* 0x0007e20008009000 */
[----:B------:R-:W-:Y:S01]  /*24d0*/  R2UR UR12, R18 ;  /* 0x00000000120c72ca */ /* 0x000fe200000e0000 */
[----:B------:R-:W-:Y:S01]  /*24e0*/  ULEA UR15, UR15, 0x1, 0x2 ;  /* 0x000000010f0f7891 */ /* 0x000fe2000f8e10ff */
[----:B------:R-:W-:Y:S05]  /*24f0*/  R2UR UR14, R0 ;  /* 0x00000000000e72ca */ /* 0x000fea00000e0000 */
[----:B------:R3:W-:Y:S08]  /*2500*/  UTMALDG.2D [UR16], [UR22], desc[UR24] ;  /* 0x00001810160075b4 */ /* 0x0007f00008009000 */
[----:B------:R3:W-:Y:S01]  /*2510*/  UTMALDG.2D [UR12], [UR20], desc[UR24] ;  /* 0x0000180c140075b4 */ /* 0x0007e20008009000 */
[----:B------:R3:W-:Y:S01]  /*2520*/  SYNCS.ARRIVE.TRANS64 RZ, [R8+URZ+0x31800], R31 ;  /* 0x0318001f08ff79a7 */ /* 0x0007e200080000ff */
[----:B------:R-:W4:Y:S02]  /*2530*/  SYNCS.PHASECHK.TRANS64.TRYWAIT P0, [R8+URZ+0x31828], RZ ;  /* 0x031828ff080075a7 */ /* 0x000f2400080011ff */
[----:B---34-:R-:W-:Y:S05]  /*2540*/  @!P0 BRA `(.L_x_30) ;  /* 0x0000003000348947 */ /* 0x018fea0003800000 */
.L_x_83:
        /* <DEDUP_REMOVED lines=17> */
[----:B------:R-:W5:Y:S02]  /*2660*/  SYNCS.PHASECHK.TRANS64.TRYWAIT P0, [R8+URZ+0x31830], RZ ;  /* 0x031830ff080075a7 */ /* 0x000f6400080011ff */
[----:B----45:R-:W-:Y:S05]  /*2670*/  @!P0 BRA `(.L_x_31) ;  /* 0x0000002c00fc8947 */ /* 0x030fea0003800000 */
.L_x_84:
        /* <DEDUP_REMOVED lines=18> */
[----:B-1---5:R-:W-:Y:S05]  /*27a0*/  @!P0 BRA `(.L_x_32) ;  /* 0x0000002c00c48947 */ /* 0x022fea0003800000 */
.L_x_85:
        /* <DEDUP_REMOVED lines=17> */
[----:B------:R-:W5:Y:S02]  /*28c0*/  SYNCS.PHASECHK.TRANS64.TRYWAIT P0, [R8+URZ+0x31820], R11 ;  /* 0x0318200b080075a7 */ /* 0x000f6400080011ff */
[----:B-1---5:R-:W-:Y:S05]  /*28d0*/  @!P0 BRA `(.L_x_33) ;  /* 0x0000002c008c8947 */ /* 0x022fea0003800000 */
.L_x_86:
        /* <DEDUP_REMOVED lines=32> */
[----:B------:R-:W5:Y:S02]  /*2ae0*/  SYNCS.PHASECHK.TRANS64.TRYWAIT P0, [R8+URZ+0x31828], R11 ;  /* 0x0318280b080075a7 */ /* 0x000f6400080011ff */
[----:B-1---5:R-:W-:Y:S05]  /*2af0*/  @!P0 BRA `(.L_x_34) ;  /* 0x0000002c00208947 */ /* 0x022fea0003800000 */
.L_x_87:
        /* <DEDUP_REMOVED lines=19> */
.L_x_88:
        /* <DEDUP_REMOVED lines=19> */
.L_x_89:
        /* <DEDUP_REMOVED lines=19> */
.L_x_90:
        /* <DEDUP_REMOVED lines=32> */
[----:B------:R-:W5:Y:S02]  /*3090*/  SYNCS.PHASECHK.TRANS64.TRYWAIT P0, [R8+URZ+0x31828], RZ ;  /* 0x031828ff080075a7 */ /* 0x000f6400080011ff */
[----:B-1---5:R-:W-:Y:S05]  /*30a0*/  @!P0 BRA `(.L_x_38) ;  /* 0x00000028001c8947 */ /* 0x022fea0003800000 */
.L_x_91:
        /* <DEDUP_REMOVED lines=19> */
.L_x_92:
        /* <DEDUP_REMOVED lines=19> */
.L_x_93:
        /* <DEDUP_REMOVED lines=10> */
[----:B------:R-:W-:Y:S02]  /*33b0*/  R2UR UR12, R38 ;  /* 0x00000000260c72ca */ /* 0x000fe400000e0000 */
[----:B------:R-:W-:Y:S02]  /*33c0*/  R2UR UR13, R39 ;  /* 0x00000000270d72ca */ /* 0x000fe400000e0000 */
[----:B------:R-:W-:Y:S02]  /*33d0*/  R2UR UR4, R3 ;  /* 0x00000000030472ca */ /* 0x000fe400000e0000 */
[----:B------:R-:W-:Y:S01]  /*33e0*/  R2UR UR7, R32 ;  /* 0x00000000200772ca */ /* 0x000fe200000e0000 */
[----:B------:R-:W-:Y:S01]  /*33f0*/  UMOV UR5, UR9 ;  /* 0x0000000900057c82 */ /* 0x000fe20008000000 */
[----:B------:R-:W-:Y:S03]  /*3400*/  ISETP.NE.AND P0, PT, R10, 0x1, PT ;  /* 0x000000010a00780c */ /* 0x000fe60003f05270 */
[----:B------:R1:W-:Y:S08]  /*3410*/  UTMALDG.2D [UR8], [UR16], desc[UR14] ;  /* 0x00000e08100075b4 */ /* 0x0003f00008009000 */
[----:B------:R1:W-:Y:S01]  /*3420*/  UTMALDG.2D [UR4], [UR12], desc[UR14] ;  /* 0x00000e040c0075b4 */ /* 0x0003e20008009000 */
[----:B------:R1:W-:Y:S02]  /*3430*/  SYNCS.ARRIVE.TRANS64 RZ, [R8+URZ+0x31818], R27 ;  /* 0x0318181b08ff79a7 */ /* 0x0003e400080000ff */
[----:B-1----:R-:W-:Y:S05]  /*3440*/  @!P0 EXIT ;  /* 0x000000000000894d */ /* 0x002fea0003800000 */
[----:B------:R-:W-:Y:S02]  /*3450*/  IADD3 R12, PT, PT, R12, 0x86, RZ ;  /* 0x000000860c0c7810 */ /* 0x000fe40007ffe0ff */
[----:B------:R-:W-:Y:S01]  /*3460*/  IADD3 R13, PT, PT, R13, 0x86, RZ ;  /* 0x000000860d0d7810 */ /* 0x000fe20007ffe0ff */
[----:B------:R-:W-:Y:S06]  /*3470*/  BRA `(.L_x_41) ;  /* 0xffffffe400687947 */ /* 0x000fec000383ffff */
.L_x_13:
[----:B------:R-:W-:-:S04]  /*3480*/  LOP3.LUT R3, R21, 0xfffffffc, RZ, 0xc0, !PT ;  /* 0xfffffffc15037812 */ /* 0x000fc800078ec0ff */
[----:B------:R-:W-:-:S13]  /*3490*/  ISETP.NE.AND P0, PT, R3, 0x4, PT ;  /* 0x000000040300780c */ /* 0x000fda0003f05270 */
[----:B-1----:R-:W-:Y:S05]  /*34a0*/  @P0 EXIT ;  /* 0x000000000000094d */ /* 0x002fea0003800000 */
[----:B------:R-:W1:Y:S01]  /*34b0*/  S2R R3, SR_CgaCtaId ;  /* 0x0000000000037919 */ /* 0x000e620000008800 */
[----:B------:R-:W-:-:S04]  /*34c0*/  MOV R6, 0x400 ;  /* 0x0000040000067802 */ /* 0x000fc80000000f00 */
[----:B-1----:R-:W-:-:S05]  /*34d0*/  LEA R3, R3, R6, 0x18 ;  /* 0x0000000603037211 */ /* 0x002fca00078ec0ff */
[----:B------:R-:W1:Y:S02]  /*34e0*/  LDS R5, [R3+0x31880] ;  /* 0x0318800003057984 */ /* 0x000e640000000800 */
[----:B-1----:R-:W-:-:S13]  /*34f0*/  ISETP.NE.AND P0, PT, R5, RZ, PT ;  /* 0x000000ff0500720c */ /* 0x002fda0003f05270 */
[----:B------:R-:W-:Y:S05]  /*3500*/  @!P0 BRA `(.L_x_42) ;  /* 0x0000000000048947 */ /* 0x000fea0003800000 */
[----:B------:R-:W-:Y:S05]  /*3510*/  BPT.TRAP 0x1 ;  /* 0x000000040000795c */ /* 0x000fea0000300000 */
.L_x_42:
[----:B------:R-:W1:Y:S01]  /*3520*/  S2UR UR4, SR_CTAID.X ;  /* 0x00000000000479c3 */ /* 0x000e620000002500 */
[----:B------:R-:W-:Y:S02]  /*3530*/  IADD3 R21, PT, PT, R21, -0x4, RZ ;  /* 0xfffffffc15157810 */ /* 0x000fe40007ffe0ff */
[----:B-1----:R-:W-:-:S13]  /*3540*/  ISETP.LE.U32.AND P0, PT, R0, UR4, PT ;  /* 0x0000000400007c0c */ /* 0x002fda000bf03070 */
[----:B------:R-:W-:Y:S05]  /*3550*/  @P0 BRA `(.L_x_43) ;  /* 0x0000001800b80947 */ /* 0x000fea0003800000 */
[----:B------:R-:W-:Y:S01]  /*3560*/  IMAD.U32 R32, RZ, RZ, UR4 ;  /* 0x00000004ff207e24 */ /* 0x000fe2000f8e00ff */
[----:B------:R-:W-:Y:S01]  /*3570*/  MOV R22, 0xffffffff ;  /* 0xffffffff00167802 */ /* 0x000fe20000000f00 */
[----:B------:R-:W-:Y:S02]  /*3580*/  IMAD.SHL.U32 R4, R4, 0x4, RZ ;  /* 0x0000000404047824 */ /* 0x000fe400078e00ff */
[----:B------:R-:W-:Y:S01]  /*3590*/  IMAD.SHL.U32 R31, R21, 0x800, RZ ;  /* 0x00000800151f7824 */ /* 0x000fe200078e00ff */
[----:B------:R-:W-:Y:S01]  /*35a0*/  LOP3.LUT R23, RZ, R32, RZ, 0x33, !PT ;  /* 0x00000020ff177212 */ /* 0x000fe200078e33ff */
[C---:B------:R-:W-:Y:S01]  /*35b0*/  VIADD R28, R4.reuse, 0x1 ;  /* 0x00000001041c7836 */ /* 0x040fe20000000000 */
[----:B------:R-:W-:Y:S01]  /*35c0*/  SHF.R.U32.HI R30, RZ, 0x3, R4 ;  /* 0x00000003ff1e7819 */ /* 0x000fe20000011604 */
[----:B------:R-:W-:Y:S01]  /*35d0*/  IMAD.MOV.U32 R24, RZ, RZ, RZ ;  /* 0x000000ffff187224 */ /* 0x000fe200078e00ff */
[----:B------:R-:W-:Y:S01]  /*35e0*/  IADD3 R26, PT, PT, R4, 0x3, RZ ;  /* 0x00000003041a7810 */ /* 0x000fe20007ffe0ff */
[----:B------:R-:W-:Y:S01]  /*35f0*/  IMAD.IADD R23, R0, 0x1, R23 ;  /* 0x0000000100177824 */ /* 0x000fe200078e0217 */
[----:B------:R-:W-:Y:S01]  /*3600*/  LOP3.LUT R5, R30, 0x3, RZ, 0xc0, !PT ;  /* 0x000000031e057812 */ /* 0x000fe200078ec0ff */
[----:B------:R-:W-:Y:S01]  /*3610*/  VIADD R0, R4, 0x2 ;  /* 0x0000000204007836 */ /* 0x000fe20000000000 */
[----:B------:R-:W-:Y:S01]  /*3620*/  PRMT R25, R32, 0x7610, R25 ;  /* 0x0000761020197816 */ /* 0x000fe20000000019 */
[----:B------:R-:W-:Y:S01]  /*3630*/  IMAD.HI.U32 R23, R23, 0x7a44c6b, RZ ;  /* 0x07a44c6b17177827 */ /* 0x000fe200078e00ff */
[----:B------:R-:W-:-:S02]  /*3640*/  LOP3.LUT R28, R5, 0x5, R28, 0x78, !PT ;  /* 0x00000005051c7812 */ /* 0x000fc400078e781c */
[C---:B------:R-:W-:Y:S02]  /*3650*/  LOP3.LUT R27, R5.reuse, 0x6, R0, 0x78, !PT ;  /* 0x00000006051b7812 */ /* 0x040fe400078e7800 */
[----:B------:R-:W-:Y:S02]  /*3660*/  SHF.R.U32.HI R23, RZ, 0x2, R23 ;  /* 0x00000002ff177819 */ /* 0x000fe40000011617 */
[C---:B------:R-:W-:Y:S02]  /*3670*/  LOP3.LUT R29, R5.reuse, 0x4, R4, 0xf8, !PT ;  /* 0x00000004051d7812 */ /* 0x040fe400078ef804 */
[----:B------:R-:W-:Y:S01]  /*3680*/  LOP3.LUT R26, R5, 0x7, R26, 0x78, !PT ;  /* 0x00000007051a7812 */ /* 0x000fe200078e781a */
[----:B------:R-:W-:-:S07]  /*3690*/  IMAD.MOV R23, RZ, RZ, -R23 ;  /* 0x000000ffff177224 */ /* 0x000fce00078e0a17 */
.L_x_66:
[----:B------:R-:W-:Y:S01]  /*36a0*/  VIADD R22, R22, 0x1 ;  /* 0x0000000116167836 */ /* 0x000fe20000000000 */
[----:B------:R-:W-:Y:S05]  /*36b0*/  YIELD ;  /* 0x0000000000007946 */ /* 0x000fea0003800000 */
[----:B--2---:R-:W-:Y:S01]  /*36c0*/  IMAD.SHL.U32 R20, R22, 0x8, RZ ;  /* 0x0000000816147824 */ /* 0x004fe200078e00ff */
[----:B------:R-:W-:Y:S01]  /*36d0*/  SHF.R.U32.HI R5, RZ, 0x1, R22 ;  /* 0x00000001ff057819 */ /* 0x000fe20000011616 */
[----:B------:R-:W-:Y:S01]  /*36e0*/  VIADD R23, R23, 0x1 ;  /* 0x0000000117177836 */ /* 0x000fe20000000000 */
[----:B------:R-:W-:Y:S02]  /*36f0*/  SHF.R.U32.HI R35, RZ, 0x5, R32 ;  /* 0x00000005ff237819 */ /* 0x000fe40000011620 */
[----:B------:R-:W-:-:S02]  /*3700*/  LOP3.LUT R20, R20, 0x8, RZ, 0xc0, !PT ;  /* 0x0000000814147812 */ /* 0x000fc400078ec0ff */
[----:B------:R-:W-:Y:S02]  /*3710*/  LOP3.LUT R5, R5, 0x1, RZ, 0xc0, !PT ;  /* 0x0000000105057812 */ /* 0x000fe400078ec0ff */
[----:B------:R-:W-:Y:S01]  /*3720*/  ISETP.NE.AND P1, PT, R21, RZ, PT ;  /* 0x000000ff1500720c */ /* 0x000fe20003f25270 */
[----:B------:R-:W-:Y:S01]  /*3730*/  IMAD.IADD R20, R3, 0x1, R20 ;  /* 0x0000000103147824 */ /* 0x000fe200078e0214 */
[----:B------:R-:W-:Y:S01]  /*3740*/  ISETP.NE.AND P0, PT, R23, 0x1, PT ;  /* 0x000000011700780c */ /* 0x000fe20003f05270 */
[----:B------:R-:W-:Y:S01]  /*3750*/  IMAD.U32 R5, R5, -0x80000000, RZ ;  /* 0x8000000005057824 */ /* 0x000fe200078e00ff */
[----:B------:R-:W-:-:S03]  /*3760*/  LOP3.LUT R35, R35, 0x7fffff0, RZ, 0xc0, !PT ;  /* 0x07fffff023237812 */ /* 0x000fc600078ec0ff */
[----:B------:R-:W1:Y:S02]  /*3770*/  SYNCS.PHASECHK.TRANS64.TRYWAIT P2, [R20+URZ+0x31860], R5 ;  /* 0x03186005140075a7 */ /* 0x000e6400080411ff */
[----:B-1----:R-:W-:Y:S06]  /*3780*/  @!P2 BRA `(.L_x_44) ;  /* 0x0000002000a0a947 */ /* 0x002fec0003800000 */
.L_x_95:
[----:B------:R-:W-:Y:S01]  /*3790*/  NOP ;  /* 0x0000000000007918 */ /* 0x000fe20000000000 */
[----:B------:R-:W-:Y:S02]  /*37a0*/  LOP3.LUT R34, R25, 0x1ff, RZ, 0xc0, !PT ;  /* 0x000001ff19227812 */ /* 0x000fe400078ec0ff */
[----:B------:R-:W-:Y:S02]  /*37b0*/  LOP3.LUT R6, R22, 0x1, RZ, 0xc0, !PT ;  /* 0x0000000116067812 */ /* 0x000fe400078ec0ff */
[----:B------:R-:W-:Y:S01]  /*37c0*/  VIADDMNMX.U32 R39, R2, -R35, 0x10, PT ;  /* 0x0000001002277446 */ /* 0x000fe20003800823 */
[----:B------:R-:W-:Y:S05]  /*37d0*/  @P1 BRA `(.L_x_45) ;  /* 0x0000000000041947 */ /* 0x000fea0003800000 */
[----:B------:R-:W-:-:S04]  /*37e0*/  DEPBAR.LE SB0, 0x1 ;  /* 0x000080400000791a */ /* 0x000fc80000000000 */
.L_x_45:
[----:B------:R-:W-:Y:S02]  /*37f0*/  MOV R4, 0x3810 ;  /* 0x0000381000047802 */ /* 0x000fe40000000f00 */
[----:B-1----:R-:W-:Y:S05]  /*3800*/  CALL.REL.NOINC `($__internal_3_$__cuda_sm20_div_u16) ;  /* 0x0000002000bc7944 */ /* 0x002fea0003c00000 */
[----:B------:R-:W-:Y:S05]  /*3810*/  WARPSYNC.ALL ;  /* 0x0000000000007948 */ /* 0x000fea0003800000 */
[----:B------:R-:W-:Y:S01]  /*3820*/  NOP ;  /* 0x0000000000007918 */ /* 0x000fe20000000000 */
[----:B------:R-:W-:Y:S02]  /*3830*/  ISETP.NE.AND P1, PT, R21, RZ, PT ;  /* 0x000000ff1500720c */ /* 0x000fe40003f25270 */
[----:B------:R-:W-:Y:S01]  /*3840*/  R2UR UR7, R6 ;  /* 0x00000000060772ca */ /* 0x000fe200000e0000 */
[----:B------:R-:W-:Y:S01]  /*3850*/  BAR.SYNC.DEFER_BLOCKING 0x8, 0x80 ;  /* 0x0202000000007b1d */ /* 0x000fe20000010000 */
[----:B------:R-:W-:Y:S01]  /*3860*/  IMAD R33, R24, 0x2000, R31 ;  /* 0x0000200018217824 */ /* 0x000fe200078e021f */
[----:B------:R-:W-:-:S02]  /*3870*/  PRMT R40, R0, 0x9910, RZ ;  /* 0x0000991000287816 */ /* 0x000fc400000000ff */
[----:B------:R-:W-:Y:S01]  /*3880*/  LOP3.LUT R0, R0, 0xffff, RZ, 0xc0, !PT ;  /* 0x0000ffff00007812 */ /* 0x000fe200078ec0ff */
[----:B------:R-:W-:-:S04]  /*3890*/  IMAD R33, R30, 0x80, R33 ;  /* 0x000000801e217824 */ /* 0x000fc800078e0221 */
[--C-:B------:R-:W-:Y:S02]  /*38a0*/  IMAD R36, R29, 0x10, R33.reuse ;  /* 0x000000101d247824 */ /* 0x100fe400078e0221 */
[----:B------:R-:W-:Y:S01]  /*38b0*/  IMAD R42, R28, 0x10, R33 ;  /* 0x000000101c2a7824 */ /* 0x000fe200078e0221 */
[----:B------:R-:W-:Y:S01]  /*38c0*/  UIMAD UR7, UR7, 0xe0, URZ ;  /* 0x000000e0070778a4 */ /* 0x000fe2000f8e02ff */
[----:B------:R-:W-:Y:S02]  /*38d0*/  IMAD R0, R0, 0xe0, RZ ;  /* 0x000000e000007824 */ /* 0x000fe400078e02ff */
[----:B------:R-:W-:-:S06]  /*38e0*/  IMAD.IADD R42, R3, 0x1, R42 ;  /* 0x00000001032a7824 */ /* 0x000fcc00078e022a */
[----:B------:R-:W1:Y:S01]  /*38f0*/  LDTM.x8 R12, tmem[UR7] ;  /* 0x00000007000c79ee */ /* 0x000e6200081c0000 */
[----:B------:R-:W-:Y:S01]  /*3900*/  NOP ;  /* 0x0000000000007918 */ /* 0x000fe20000000000 */
[----:B-1----:R-:W1:Y:S01]  /*3910*/  LDTM.x8 R4, tmem[UR7+0x8] ;  /* 0x00000807000479ee */ /* 0x002e6200081c0000 */
[----:B------:R-:W-:Y:S02]  /*3920*/  F2FP.BF16.F32.PACK_AB R12, R13, R12 ;  /* 0x0000000c0d0c723e */ /* 0x000fe400000010ff */
[----:B------:R-:W-:Y:S02]  /*3930*/  F2FP.BF16.F32.PACK_AB R13, R15, R14 ;  /* 0x0000000e0f0d723e */ /* 0x000fe400000010ff */
[----:B------:R-:W-:Y:S01]  /*3940*/  F2FP.BF16.F32.PACK_AB R14, R17, R16 ;  /* 0x00000010110e723e */ /* 0x000fe200000010ff */
[----:B------:R-:W-:Y:S01]  /*3950*/  IMAD.IADD R16, R3, 0x1, R36 ;  /* 0x0000000103107824 */ /* 0x000fe200078e0224 */
[----:B------:R-:W-:Y:S02]  /*3960*/  F2FP.BF16.F32.PACK_AB R15, R19, R18 ;  /* 0x00000012130f723e */ /* 0x000fe400000010ff */
[----:B-1----:R-:W-:-:S02]  /*3970*/  F2FP.BF16.F32.PACK_AB R36, R5, R4 ;  /* 0x000000040524723e */ /* 0x002fc400000010ff */
[----:B------:R-:W-:Y:S01]  /*3980*/  PRMT R5, R39, 0x9910, RZ ;  /* 0x0000991027057816 */ /* 0x000fe200000000ff */
[----:B------:R1:W-:Y:S01]  /*3990*/  STS.128 [R16], R12 ;  /* 0x0000000c10007388 */ /* 0x0003e20000000c00 */
[----:B------:R-:W-:Y:S01]  /*39a0*/  NOP ;  /* 0x0000000000007918 */ /* 0x000fe20000000000 */
[----:B------:R-:W-:Y:S02]  /*39b0*/  F2FP.BF16.F32.PACK_AB R37, R7, R6 ;  /* 0x000000060725723e */ /* 0x000fe400000010ff */
[----:B------:R-:W-:Y:S01]  /*39c0*/  F2FP.BF16.F32.PACK_AB R38, R9, R8 ;  /* 0x000000080926723e */ /* 0x000fe200000010ff */
[----:B------:R-:W-:Y:S01]  /*39d0*/  IMAD R40, R40, R5, RZ ;  /* 0x0000000528287224 */ /* 0x000fe200078e02ff */
[----:B------:R-:W-:-:S03]  /*39e0*/  F2FP.BF16.F32.PACK_AB R39, R11, R10 ;  /* 0x0000000a0b27723e */ /* 0x000fc600000010ff */
[----:B------:R-:W-:Y:S02]  /*39f0*/  IMAD.MOV R40, RZ, RZ, -R40 ;  /* 0x000000ffff287224 */ /* 0x000fe400078e0a28 */
[----:B------:R2:W-:Y:S03]  /*3a00*/  STS.128 [R42], R36 ;  /* 0x000000242a007388 */ /* 0x0005e60000000c00 */
[----:B------:R-:W-:-:S05]  /*3a10*/  PRMT R41, R40, 0x7710, RZ ;  /* 0x0000771028297816 */ /* 0x000fca00000000ff */
[----:B------:R-:W-:-:S05]  /*3a20*/  IMAD.IADD R34, R34, 0x1, R41 ;  /* 0x0000000122227824 */ /* 0x000fca00078e0229 */
[----:B------:R-:W-:-:S05]  /*3a30*/  LOP3.LUT R34, R34, 0xffff, RZ, 0xc0, !PT ;  /* 0x0000ffff22227812 */ /* 0x000fca00078ec0ff */
[----:B------:R-:W-:Y:S01]  /*3a40*/  IMAD.IADD R35, R35, 0x1, R34 ;  /* 0x0000000123237824 */ /* 0x000fe200078e0222 */
[----:B-1----:R-:W1:Y:S01]  /*3a50*/  LDTM.x8 R12, tmem[UR7+0x10] ;  /* 0x00001007000c79ee */ /* 0x002e6200081c0000 */
[----:B------:R-:W-:Y:S01]  /*3a60*/  NOP ;  /* 0x0000000000007918 */ /* 0x000fe20000000000 */
[----:B-1----:R-:W1:Y:S01]  /*3a70*/  LDTM.x8 R4, tmem[UR7+0x18] ;  /* 0x00001807000479ee */ /* 0x002e6200081c0000 */
[----:B------:R-:W-:Y:S02]  /*3a80*/  F2FP.BF16.F32.PACK_AB R12, R13, R12 ;  /* 0x0000000c0d0c723e */ /* 0x000fe400000010ff */
[----:B------:R-:W-:Y:S02]  /*3a90*/  F2FP.BF16.F32.PACK_AB R13, R15, R14 ;  /* 0x0000000e0f0d723e */ /* 0x000fe400000010ff */
[----:B------:R-:W-:Y:S01]  /*3aa0*/  F2FP.BF16.F32.PACK_AB R14, R17, R16 ;  /* 0x00000010110e723e */ /* 0x000fe200000010ff */
[--C-:B------:R-:W-:Y:S01]  /*3ab0*/  IMAD R16, R27, 0x10, R33.reuse ;  /* 0x000000101b107824 */ /* 0x100fe200078e0221 */
[----:B------:R-:W-:Y:S01]  /*3ac0*/  F2FP.BF16.F32.PACK_AB R15, R19, R18 ;  /* 0x00000012130f723e */ /* 0x000fe200000010ff */
[----:B------:R-:W-:Y:S01]  /*3ad0*/  IMAD R18, R26, 0x10, R33 ;  /* 0x000000101a127824 */ /* 0x000fe200078e0221 */
[----:B-1----:R-:W-:Y:S01]  /*3ae0*/  F2FP.BF16.F32.PACK_AB R4, R5, R4 ;  /* 0x000000040504723e */ /* 0x002fe200000010ff */
[----:B------:R-:W-:Y:S01]  /*3af0*/  IMAD.IADD R16, R3, 0x1, R16 ;  /* 0x0000000103107824 */ /* 0x000fe200078e0210 */
[----:B------:R-:W-:Y:S01]  /*3b00*/  F2FP.BF16.F32.PACK_AB R5, R7, R6 ;  /* 0x000000060705723e */ /* 0x000fe200000010ff */
[----:B------:R-:W-:Y:S01]  /*3b10*/  IMAD.IADD R18, R3, 0x1, R18 ;  /* 0x0000000103127824 */ /* 0x000fe200078e0212 */
[----:B------:R-:W-:Y:S01]  /*3b20*/  F2FP.BF16.F32.PACK_AB R6, R9, R8 ;  /* 0x000000080906723e */ /* 0x000fe200000010ff */
[----:B------:R-:W-:Y:S01]  /*3b30*/  IMAD.SHL.U32 R33, R35, 0x80, RZ ;  /* 0x0000008023217824 */ /* 0x000fe200078e00ff */
[----:B------:R-:W-:Y:S01]  /*3b40*/  F2FP.BF16.F32.PACK_AB R7, R11, R10 ;  /* 0x0000000a0b07723e */ /* 0x000fe200000010ff */
[----:B------:R2:W-:Y:S01]  /*3b50*/  STS.128 [R16], R12 ;  /* 0x0000000c10007388 */ /* 0x0005e20000000c00 */
[----:B------:R-:W-:-:S03]  /*3b60*/  NOP ;  /* 0x0000000000007918 */ /* 0x000fc60000000000 */
[----:B------:R2:W-:Y:S01]  /*3b70*/  STS.128 [R18], R4 ;  /* 0x0000000412007388 */ /* 0x0005e20000000c00 */
[----:B------:R1:W-:Y:S06]  /*3b80*/  MEMBAR.ALL.CTA ;  /* 0x0000000000007992 */ /* 0x0003ec0000008000 */
[----:B-1----:R-:W1:Y:S02]  /*3b90*/  FENCE.VIEW.ASYNC.S ;  /* 0x00000000000073c6 */ /* 0x002e640000000000 */
[----:B-1----:R-:W-:Y:S06]  /*3ba0*/  BAR.SYNC.DEFER_BLOCKING 0x8, 0x80 ;  /* 0x0202000000007b1d */ /* 0x002fec0000010000 */
[----:B------:R-:W-:Y:S05]  /*3bb0*/  @P1 BRA `(.L_x_46) ;  /* 0x0000000000381947 */ /* 0x000fea0003800000 */
[----:B------:R-:W-:Y:S01]  /*3bc0*/  ELECT P2, URZ, PT ;  /* 0x0000000000ff782f */ /* 0x000fe20003840000 */
[----:B------:R-:W-:-:S12]  /*3bd0*/  BSSY.RECONVERGENT B0, `(.L_x_46) ;  /* 0x000000c000007945 */ /* 0x000fd80003800200 */
[----:B------:R-:W-:Y:S05]  /*3be0*/  @!P2 BRA `(.L_x_47) ;  /* 0x000000000028a947 */ /* 0x000fea0003800000 */
[----:B------:R-:W1:Y:S01]  /*3bf0*/  LDCU.64 UR8, c[0x0][0x348] ;  /* 0x00006900ff0877ac */ /* 0x000e620008000a00 */
[----:B------:R-:W-:Y:S02]  /*3c00*/  R2UR UR10, R24 ;  /* 0x00000000180a72ca */ /* 0x000fe400000e0000 */
[----:B------:R-:W-:Y:S02]  /*3c10*/  R2UR UR4, R3 ;  /* 0x00000000030472ca */ /* 0x000fe400000e0000 */
[----:B------:R-:W-:Y:S02]  /*3c20*/  R2UR UR5, R0 ;  /* 0x00000000000572ca */ /* 0x000fe400000e0000 */
[----:B------:R-:W-:-:S09]  /*3c30*/  R2UR UR6, R33 ;  /* 0x00000000210672ca */ /* 0x000fd200000e0000 */
[----:B------:R-:W-:Y:S02]  /*3c40*/  ULEA UR4, UR10, UR4, 0xd ;  /* 0x000000040a047291 */ /* 0x000fe4000f8e68ff */
[----:B-1----:R-:W-:-:S04]  /*3c50*/  UIADD3 UR8, UP0, UPT, UR8, 0x240, URZ ;  /* 0x0000024008087890 */ /* 0x002fc8000ff1e0ff */
[----:B------:R-:W-:-:S09]  /*3c60*/  UIADD3.X UR9, UPT, UPT, URZ, UR9, URZ, UP0, !UPT ;  /* 0x00000009ff097290 */ /* 0x000fd200087fe4ff */
[----:B------:R1:W-:Y:S02]  /*3c70*/  UTMASTG.2D [UR4], [UR8] ;  /* 0x00000004080073b5 */ /* 0x0003e40008008000 */
[----:B-1----:R0:W-:Y:S02]  /*3c80*/  UTMACMDFLUSH ;  /* 0x00000000000079b7 */ /* 0x0021e40000000000 */
.L_x_47:
[----:B------:R-:W-:Y:S05]  /*3c90*/  BSYNC.RECONVERGENT B0 ;  /* 0x0000000000007941 */ /* 0x000fea0003800200 */
.L_x_46:
[----:B------:R-:W-:Y:S05]  /*3ca0*/  @P1 BRA `(.L_x_48) ;  /* 0x0000000000041947 */ /* 0x000fea0003800000 */
[----:B------:R-:W-:-:S04]  /*3cb0*/  DEPBAR.LE SB0, 0x1 ;  /* 0x000080400000791a */ /* 0x000fc80000000000 */
.L_x_48:
[----:B------:R-:W-:Y:S01]  /*3cc0*/  BAR.SYNC.DEFER_BLOCKING 0x8, 0x80 ;  /* 0x0202000000007b1d */ /* 0x000fe20000010000 */
[----:B------:R-:W-:-:S04]  /*3cd0*/  LOP3.LUT R48, R24, 0x1, RZ, 0xc0, !PT ;  /* 0x0000000118307812 */ /* 0x000fc800078ec0ff */
[----:B------:R-:W-:Y:S01]  /*3ce0*/  LOP3.LUT R24, R48, 0x1, RZ, 0x3c, !PT ;  /* 0x0000000130187812 */ /* 0x000fe200078e3cff */
[----:B--2---:R-:W1:Y:S04]  /*3cf0*/  LDTM.x8 R12, tmem[UR7+0x20] ;  /* 0x00002007000c79ee */ /* 0x004e6800081c0000 */
[C---:B------:R-:W-:Y:S02]  /*3d00*/  IMAD R35, R24.reuse, 0x2000, R31 ;  /* 0x0000200018237824 */ /* 0x040fe400078e021f */
[----:B------:R-:W-:Y:S02]  /*3d10*/  IMAD R50, R24, 0x2000, R3 ;  /* 0x0000200018327824 */ /* 0x000fe400078e0203 */
[----:B------:R-:W-:Y:S01]  /*3d20*/  IMAD R34, R30, 0x80, R35 ;  /* 0x000000801e227824 */ /* 0x000fe200078e0223 */
[----:B------:R-:W-:Y:S01]  /*3d30*/  NOP ;  /* 0x0000000000007918 */ /* 0x000fe20000000000 */
[----:B-1----:R-:W1:Y:S01]  /*3d40*/  LDTM.x8 R4, tmem[UR7+0x28] ;  /* 0x00002807000479ee */ /* 0x002e6200081c0000 */
[----:B------:R-:W-:Y:S01]  /*3d50*/  F2FP.BF16.F32.PACK_AB R44, R13, R12 ;  /* 0x0000000c0d2c723e */ /* 0x000fe200000010ff */
[----:B------:R-:W-:Y:S01]  /*3d60*/  IMAD R12, R29, 0x10, R34 ;  /* 0x000000101d0c7824 */ /* 0x000fe200078e0222 */
[----:B------:R-:W-:-:S02]  /*3d70*/  F2FP.BF16.F32.PACK_AB R45, R15, R14 ;  /* 0x0000000e0f2d723e */ /* 0x000fc400000010ff */
[----:B------:R-:W-:Y:S01]  /*3d80*/  F2FP.BF16.F32.PACK_AB R46, R17, R16 ;  /* 0x00000010112e723e */ /* 0x000fe200000010ff */
[----:B------:R-:W-:Y:S01]  /*3d90*/  IMAD.IADD R37, R3, 0x1, R12 ;  /* 0x0000000103257824 */ /* 0x000fe200078e020c */
[----:B------:R-:W-:-:S05]  /*3da0*/  F2FP.BF16.F32.PACK_AB R47, R19, R18 ;  /* 0x00000012132f723e */ /* 0x000fca00000010ff */
[----:B------:R2:W-:Y:S01]  /*3db0*/  STS.128 [R37], R44 ;  /* 0x0000002c25007388 */ /* 0x0005e20000000c00 */
[----:B------:R-:W-:Y:S01]  /*3dc0*/  NOP ;  /* 0x0000000000007918 */ /* 0x000fe20000000000 */
[----:B-1----:R-:W1:Y:S01]  /*3dd0*/  LDTM.x8 R12, tmem[UR7+0x30] ;  /* 0x00003007000c79ee */ /* 0x002e6200081c0000 */
[----:B------:R-:W-:Y:S01]  /*3de0*/  F2FP.BF16.F32.PACK_AB R40, R5, R4 ;  /* 0x000000040528723e */ /* 0x000fe200000010ff */
[----:B------:R-:W-:Y:S01]  /*3df0*/  IMAD R4, R28, 0x10, R34 ;  /* 0x000000101c047824 */ /* 0x000fe200078e0222 */
[----:B------:R-:W-:Y:S02]  /*3e00*/  F2FP.BF16.F32.PACK_AB R41, R7, R6 ;  /* 0x000000060729723e */ /* 0x000fe400000010ff */
[----:B------:R-:W-:Y:S01]  /*3e10*/  F2FP.BF16.F32.PACK_AB R42, R9, R8 ;  /* 0x00000008092a723e */ /* 0x000fe200000010ff */
[----:B------:R-:W-:Y:S01]  /*3e20*/  IMAD.IADD R35, R3, 0x1, R4 ;  /* 0x0000000103237824 */ /* 0x000fe200078e0204 */
[----:B------:R-:W-:-:S05]  /*3e30*/  F2FP.BF16.F32.PACK_AB R43, R11, R10 ;  /* 0x0000000a0b2b723e */ /* 0x000fca00000010ff */
[----:B------:R2:W-:Y:S01]  /*3e40*/  STS.128 [R35], R40 ;  /* 0x0000002823007388 */ /* 0x0005e20000000c00 */
[----:B------:R-:W-:Y:S01]  /*3e50*/  NOP ;  /* 0x0000000000007918 */ /* 0x000fe20000000000 */
[----:B-1----:R-:W1:Y:S01]  /*3e60*/  LDTM.x8 R4, tmem[UR7+0x38] ;  /* 0x00003807000479ee */ /* 0x002e6200081c0000 */
[----:B------:R-:W-:Y:S02]  /*3e70*/  F2FP.BF16.F32.PACK_AB R12, R13, R12 ;  /* 0x0000000c0d0c723e */ /* 0x000fe400000010ff */
[----:B------:R-:W-:Y:S02]  /*3e80*/  F2FP.BF16.F32.PACK_AB R13, R15, R14 ;  /* 0x0000000e0f0d723e */ /* 0x000fe400000010ff */
[----:B------:R-:W-:Y:S01]  /*3e90*/  F2FP.BF16.F32.PACK_AB R14, R17, R16 ;  /* 0x00000010110e723e */ /* 0x000fe200000010ff */
[--C-:B------:R-:W-:Y:S01]  /*3ea0*/  IMAD R16, R27, 0x10, R34.reuse ;  /* 0x000000101b107824 */ /* 0x100fe200078e0222 */
[----:B------:R-:W-:Y:S01]  /*3eb0*/  F2FP.BF16.F32.PACK_AB R15, R19, R18 ;  /* 0x00000012130f723e */ /* 0x000fe200000010ff */
[----:B------:R-:W-:-:S02]  /*3ec0*/  IMAD R34, R26, 0x10, R34 ;  /* 0x000000101a227824 */ /* 0x000fc400078e0222 */
[C---:B------:R-:W-:Y:S02]  /*3ed0*/  IMAD.IADD R39, R3.reuse, 0x1, R16 ;  /* 0x0000000103277824 */ /* 0x040fe400078e0210 */
[----:B------:R-:W-:-:S03]  /*3ee0*/  IMAD.IADD R51, R3, 0x1, R34 ;  /* 0x0000000103337824 */ /* 0x000fc600078e0222 */
[----:B------:R2:W-:Y:S01]  /*3ef0*/  STS.128 [R39], R12 ;  /* 0x0000000c27007388 */ /* 0x0005e20000000c00 */
[----:B------:R-:W-:Y:S01]  /*3f00*/  NOP ;  /* 0x0000000000007918 */ /* 0x000fe20000000000 */
[----:B-1----:R-:W-:Y:S02]  /*3f10*/  F2FP.BF16.F32.PACK_AB R4, R5, R4 ;  /* 0x000000040504723e */ /* 0x002fe400000010ff */
[----:B------:R-:W-:Y:S02]  /*3f20*/  F2FP.BF16.F32.PACK_AB R5, R7, R6 ;  /* 0x000000060705723e */ /* 0x000fe400000010ff */
[----:B------:R-:W-:Y:S02]  /*3f30*/  F2FP.BF16.F32.PACK_AB R6, R9, R8 ;  /* 0x000000080906723e */ /* 0x000fe400000010ff */
[----:B------:R-:W-:-:S05]  /*3f40*/  F2FP.BF16.F32.PACK_AB R7, R11, R10 ;  /* 0x0000000a0b07723e */ /* 0x000fca00000010ff */
        /* <DEDUP_REMOVED lines=11> */
[----:B------:R-:W-:-:S09]  /*4000*/  R2UR UR6, R33 ;  /* 0x00000000210672ca */ /* 0x000fd200000e0000 */
[----:B------:R-:W-:Y:S02]  /*4010*/  UIADD3 UR5, UPT, UPT, UR5, 0x20, URZ ;  /* 0x0000002005057890 */ /* 0x000fe4000fffe0ff */
[----:B-1----:R-:W-:-:S04]  /*4020*/  UIADD3 UR8, UP0, UPT, UR8, 0x240, URZ ;  /* 0x0000024008087890 */ /* 0x002fc8000ff1e0ff */
[----:B------:R-:W-:-:S09]  /*4030*/  UIADD3.X UR9, UPT, UPT, URZ, UR9, URZ, UP0, !UPT ;  /* 0x00000009ff097290 */ /* 0x000fd200087fe4ff */
[----:B------:R1:W-:Y:S02]  /*4040*/  UTMASTG.2D [UR4], [UR8] ;  /* 0x00000004080073b5 */ /* 0x0003e40008008000 */
[----:B-1----:R0:W-:Y:S02]  /*4050*/  UTMACMDFLUSH ;  /* 0x00000000000079b7 */ /* 0x0021e40000000000 */
.L_x_51:
[----:B------:R-:W-:Y:S05]  /*4060*/  BSYNC.RECONVERGENT B0 ;  /* 0x0000000000007941 */ /* 0x000fea0003800200 */
.L_x_50:
[----:B------:R-:W-:-:S04]  /*4070*/  DEPBAR.LE SB0, 0x1 ;  /* 0x000080400000791a */ /* 0x000fc80000000000 */
.L_x_49:
[----:B------:R-:W-:Y:S01]  /*4080*/  BAR.SYNC.DEFER_BLOCKING 0x8, 0x80 ;  /* 0x0202000000007b1d */ /* 0x000fe20000010000 */
[C---:B--2---:R-:W-:Y:S02]  /*4090*/  IMAD R41, R48.reuse, 0x2000, R31 ;  /* 0x0000200030297824 */ /* 0x044fe400078e021f */
[----:B------:R-:W-:Y:S02]  /*40a0*/  IMAD R48, R48, 0x2000, R3 ;  /* 0x0000200030307824 */ /* 0x000fe400078e0203 */
[----:B------:R-:W-:Y:S01]  /*40b0*/  IMAD R38, R30, 0x80, R41 ;  /* 0x000000801e267824 */ /* 0x000fe200078e0229 */
[----:B------:R-:W1:Y:S03]  /*40c0*/  LDTM.x8 R12, tmem[UR7+0x40] ;  /* 0x00004007000c79ee */ /* 0x000e6600081c0000 */
[--C-:B------:R-:W-:Y:S02]  /*40d0*/  IMAD R36, R29, 0x10, R38.reuse ;  /* 0x000000101d247824 */ /* 0x100fe400078e0226 */
[----:B------:R-:W-:-:S02]  /*40e0*/  IMAD R34, R28, 0x10, R38 ;  /* 0x000000101c227824 */ /* 0x000fc400078e0226 */
[C---:B------:R-:W-:Y:S02]  /*40f0*/  IMAD.IADD R36, R3.reuse, 0x1, R36 ;  /* 0x0000000103247824 */ /* 0x040fe400078e0224 */
[----:B------:R-:W-:Y:S01]  /*4100*/  IMAD.IADD R34, R3, 0x1, R34 ;  /* 0x0000000103227824 */ /* 0x000fe200078e0222 */
[----:B------:R-:W-:Y:S01]  /*4110*/  NOP ;  /* 0x0000000000007918 */ /* 0x000fe20000000000 */
[----:B-1----:R-:W1:Y:S01]  /*4120*/  LDTM.x8 R4, tmem[UR7+0x48] ;  /* 0x00004807000479ee */ /* 0x002e6200081c0000 */
[----:B------:R-:W-:Y:S02]  /*4130*/  F2FP.BF16.F32.PACK_AB R44, R13, R12 ;  /* 0x0000000c0d2c723e */ /* 0x000fe400000010ff */
[----:B------:R-:W-:Y:S02]  /*4140*/  F2FP.BF16.F32.PACK_AB R45, R15, R14 ;  /* 0x0000000e0f2d723e */ /* 0x000fe400000010ff */
[----:B------:R-:W-:Y:S02]  /*4150*/  F2FP.BF16.F32.PACK_AB R46, R17, R16 ;  /* 0x00000010112e723e */ /* 0x000fe400000010ff */
[----:B------:R-:W-:-:S05]  /*4160*/  F2FP.BF16.F32.PACK_AB R47, R19, R18 ;  /* 0x00000012132f723e */ /* 0x000fca00000010ff */
[----:B------:R2:W-:Y:S01]  /*4170*/  STS.128 [R36], R44 ;  /* 0x0000002c24007388 */ /* 0x0005e20000000c00 */
        /* <DEDUP_REMOVED lines=40> */
.L_x_54:
[----:B------:R-:W-:Y:S05]  /*4400*/  BSYNC.RECONVERGENT B0 ;  /* 0x0000000000007941 */ /* 0x000fea0003800200 */
.L_x_53:
[----:B------:R-:W-:-:S04]  /*4410*/  DEPBAR.LE SB0, 0x1 ;  /* 0x000080400000791a */ /* 0x000fc80000000000 */
.L_x_52:
[----:B------:R-:W-:Y:S06]  /*4420*/  BAR.SYNC.DEFER_BLOCKING 0x8, 0x80 ;  /* 0x0202000000007b1d */ /* 0x000fec0000010000 */
[----:B--2---:R-:W1:Y:S01]  /*4430*/  LDTM.x8 R12, tmem[UR7+0x60] ;  /* 0x00006007000c79ee */ /* 0x004e6200081c0000 */
[----:B------:R-:W-:Y:S01]  /*4440*/  NOP ;  /* 0x0000000000007918 */ /* 0x000fe20000000000 */
[----:B-1----:R-:W1:Y:S01]  /*4450*/  LDTM.x8 R4, tmem[UR7+0x68] ;  /* 0x00006807000479ee */ /* 0x002e6200081c0000 */
[----:B------:R-:W-:Y:S02]  /*4460*/  F2FP.BF16.F32.PACK_AB R44, R13, R12 ;  /* 0x0000000c0d2c723e */ /* 0x000fe400000010ff */
[----:B------:R-:W-:-:S02]  /*4470*/  F2FP.BF16.F32.PACK_AB R45, R15, R14 ;  /* 0x0000000e0f2d723e */ /* 0x000fc400000010ff */
        /* <DEDUP_REMOVED lines=39> */
.L_x_57:
[----:B------:R-:W-:Y:S05]  /*46f0*/  BSYNC.RECONVERGENT B0 ;  /* 0x0000000000007941 */ /* 0x000fea0003800200 */
.L_x_56:
[----:B------:R-:W-:-:S04]  /*4700*/  DEPBAR.LE SB0, 0x1 ;  /* 0x000080400000791a */ /* 0x000fc80000000000 */
.L_x_55:
        /* <DEDUP_REMOVED lines=45> */
.L_x_60:
[----:B------:R-:W-:Y:S05]  /*49e0*/  BSYNC.RECONVERGENT B0 ;  /* 0x0000000000007941 */ /* 0x000fea0003800200 */
.L_x_59:
[----:B------:R-:W-:-:S04]  /*49f0*/  DEPBAR.LE SB0, 0x1 ;  /* 0x000080400000791a */ /* 0x000fc80000000000 */
.L_x_58:
        /* <DEDUP_REMOVED lines=45> */
.L_x_63:
[----:B------:R-:W-:Y:S05]  /*4cd0*/  BSYNC.RECONVERGENT B0 ;  /* 0x0000000000007941 */ /* 0x000fea0003800200 */
.L_x_62:
[----:B------:R-:W-:-:S04]  /*4ce0*/  DEPBAR.LE SB0, 0x1 ;  /* 0x000080400000791a */ /* 0x000fc80000000000 */
.L_x_61:
[----:B------:R-:W-:Y:S01]  /*4cf0*/  BAR.SYNC.DEFER_BLOCKING 0x8, 0x80 ;  /* 0x0202000000007b1d */ /* 0x000fe20000010000 */
[----:B------:R-:W-:-:S05]  /*4d00*/  VIADD R20, R20, 0x31870 ;  /* 0x0003187014147836 */ /* 0x000fca0000000000 */
[----:B------:R-:W-:Y:S01]  /*4d10*/  PRMT R20, RZ, 0x654, R20 ;  /* 0x00000654ff147816 */ /* 0x000fe20000000014 */
[----:B--2---:R-:W1:Y:S01]  /*4d20*/  LDTM.x8 R12, tmem[UR7+0xc0] ;  /* 0x0000c007000c79ee */ /* 0x004e6200081c0000 */
        /* <DEDUP_REMOVED lines=27> */
[----:B------:R-:W-:Y:S01]  /*4ee0*/  NOP ;  /* 0x0000000000007918 */ /* 0x000fe20000000000 */
[----:B------:R2:W-:Y:S01]  /*4ef0*/  SYNCS.ARRIVE.TRANS64.RED.A1T0 RZ, [R20+URZ], RZ ;  /* 0x000000ff14ff79a7 */ /* 0x0005e200081004ff */
        /* <DEDUP_REMOVED lines=16> */
.L_x_65:
[----:B------:R-:W-:Y:S05]  /*5000*/  BSYNC.RECONVERGENT B0 ;  /* 0x0000000000007941 */ /* 0x000fea0003800200 */
.L_x_64:
[----:B------:R-:W-:Y:S02]  /*5010*/  IADD3 R25, PT, PT, R25, 0x86, RZ ;  /* 0x0000008619197810 */ /* 0x000fe40007ffe0ff */
[----:B------:R-:W-:Y:S01]  /*5020*/  IADD3 R32, PT, PT, R32, 0x86, RZ ;  /* 0x0000008620207810 */ /* 0x000fe20007ffe0ff */
[----:B------:R-:W-:Y:S06]  /*5030*/  @P0 BRA `(.L_x_66) ;  /* 0xffffffe400980947 */ /* 0x000fec000383ffff */
.L_x_43:
[----:B------:R-:W-:-:S13]  /*5040*/  ISETP.NE.AND P0, PT, R21, 0x3, PT ;  /* 0x000000031500780c */ /* 0x000fda0003f05270 */
[----:B------:R-:W-:Y:S05]  /*5050*/  @P0 EXIT ;  /* 0x000000000000094d */ /* 0x000fea0003800000 */
[----:B------:R-:W-:Y:S05]  /*5060*/  WARPSYNC.ALL ;  /* 0x0000000000007948 */ /* 0x000fea0003800000 */
[----:B------:R-:W-:Y:S01]  /*5070*/  NOP ;  /* 0x0000000000007918 */ /* 0x000fe20000000000 */
[----:B------:R-:W1:Y:S01]  /*5080*/  S2UR UR5, SR_CgaCtaId ;  /* 0x00000000000579c3 */ /* 0x000e620000008800 */
[----:B------:R-:W-:Y:S02]  /*5090*/  UMOV UR4, 0x50 ;  /* 0x0000005000047882 */ /* 0x000fe40000000000 */
[----:B-1----:R-:W-:-:S09]  /*50a0*/  ULEA UR5, UR5, UR4, 0x18 ;  /* 0x0000000405057291 */ /* 0x002fd2000f8ec0ff */
[----:B------:R-:W1:Y:S02]  /*50b0*/  LDS R2, [UR5] ;  /* 0x00000005ff027984 */ /* 0x000e640008000800 */
[----:B-1----:R-:W-:-:S04]  /*50c0*/  LOP3.LUT R0, R2, 0xffff, RZ, 0xc0, !PT ;  /* 0x0000ffff02007812 */ /* 0x002fc800078ec0ff */
[----:B------:R-:W-:-:S13]  /*50d0*/  ISETP.NE.AND P0, PT, R0, 0xffff, PT ;  /* 0x0000ffff0000780c */ /* 0x000fda0003f05270 */
[----:B------:R-:W-:Y:S05]  /*50e0*/  @P0 BRA `(.L_x_67) ;  /* 0x0000000000480947 */ /* 0x000fea0003800000 */
[----:B------:R-:W-:-:S04]  /*50f0*/  SHF.R.U32.HI R0, RZ, 0x10, R2 ;  /* 0x00000010ff007819 */ /* 0x000fc80000011602 */
[----:B------:R-:W-:-:S04]  /*5100*/  LOP3.LUT R0, R0, 0x1, RZ, 0xc0, !PT ;  /* 0x0000000100007812 */ /* 0x000fc800078ec0ff */
[----:B------:R-:W-:-:S13]  /*5110*/  ISETP.NE.AND P0, PT, R0, 0x1, PT ;  /* 0x000000010000780c */ /* 0x000fda0003f05270 */
[----:B------:R-:W-:Y:S05]  /*5120*/  @P0 BRA `(.L_x_68) ;  /* 0x00000000002c0947 */ /* 0x000fea0003800000 */
[----:B------:R-:W1:Y:S01]  /*5130*/  S2R R0, SR_LANEID ;  /* 0x0000000000007919 */ /* 0x000e620000000000 */
[----:B------:R-:W-:Y:S01]  /*5140*/  IMAD.MOV.U32 R2, RZ, RZ, -0x20000 ;  /* 0xfffe0000ff027424 */ /* 0x000fe200078e00ff */
[----:B------:R-:W-:Y:S02]  /*5150*/  VOTEU.ANY UR6, UPT, PT ;  /* 0x0000000000067886 */ /* 0x000fe400038e0100 */
[----:B------:R-:W-:Y:S01]  /*5160*/  UFLO.U32 UR6, UR6 ;  /* 0x00000006000672bd */ /* 0x000fe200080e0000 */
[----:B------:R-:W3:Y:S05]  /*5170*/  REDUX UR4, R2 ;  /* 0x00000000020473c4 */ /* 0x000eea0000000000 */
[----:B-1----:R-:W-:-:S02]  /*5180*/  ISETP.EQ.U32.AND P0, PT, R0, UR6, PT ;  /* 0x0000000600007c0c */ /* 0x002fc4000bf02070 */
[----:B---3--:R-:W-:Y:S01]  /*5190*/  MOV R0, UR4 ;  /* 0x0000000400007c02 */ /* 0x008fe20008000f00 */
[----:B------:R-:W-:-:S05]  /*51a0*/  UMOV UR4, 0xfffe0000 ;  /* 0xfffe000000047882 */ /* 0x000fca0000000000 */
[----:B------:R1:W-:Y:S05]  /*51b0*/  UTCATOMSWS.AND URZ, UR4 ;  /* 0x0000000400ff79e3 */ /* 0x0003ea0008000000 */
[----:B------:R1:W-:Y:S01]  /*51c0*/  @P0 ATOMS.AND RZ, [UR5], R0 ;  /* 0x00000000ffff098c */ /* 0x0003e2000a800005 */
[----:B------:R-:W-:Y:S05]  /*51d0*/  BRA `(.L_x_69) ;  /* 0x0000000000147947 */ /* 0x000fea0003800000 */
.L_x_68:
[----:B------:R-:W-:Y:S02]  /*51e0*/  MOV R2, 0x5200 ;  /* 0x0000520000027802 */ /* 0x000fe40000000f00 */
[----:B--2---:R-:W-:Y:S05]  /*51f0*/  CALL.REL.NOINC `($__internal_0_$__cuda_sm10x_tcgen05_guardrail_trap_col_being_dealloced_not_returned_by_alloc) ;  /* 0x00000008001c7944 */ /* 0x004fea0003c00000 */
[----:B------:R-:W-:Y:S05]  /*5200*/  BRA `(.L_x_69) ;  /* 0x0000000000087947 */ /* 0x000fea0003800000 */
.L_x_67:
[----:B------:R-:W-:Y:S02]  /*5210*/  MOV R2, 0x5230 ;  /* 0x0000523000027802 */ /* 0x000fe40000000f00 */
[----:B--2---:R-:W-:Y:S05]  /*5220*/  CALL.REL.NOINC `($__internal_2_$__cuda_sm10x_tcgen05_guardrail_trap_unallocated_columns_being_dealloced) ;  /* 0x0000000800287944 */ /* 0x004fea0003c00000 */
.L_x_69:
[----:B------:R-:W-:Y:S01]  /*5230*/  NOP ;  /* 0x0000000000007918 */ /* 0x000fe20000000000 */
[----:B-1----:R-:W-:Y:S05]  /*5240*/  EXIT ;  /* 0x000000000000794d */ /* 0x002fea0003800000 */
.L_x_14:
[----:B------:R-:W-:-:S07]  /*5250*/  MOV R4, R5 ;  /* 0x0000000500047202 */ /* 0x000fce0000000f00 */
.L_x_70:
[----:B-1----:R1:W2:Y:S02]  /*5260*/  SYNCS.PHASECHK.TRANS64.TRYWAIT P0, [R2+URZ+0x31800], R5 ;  /* 0x03180005020075a7 */ /* 0x0022a400080011ff */
[----:B--2---:R-:W-:Y:S05]  /*5270*/  @!P0 NANOSLEEP.SYNCS 0x989680 ;  /* 0x009896800000895d */ /* 0x004fea0003900000 */
[----:B------:R-:W2:Y:S02]  /*5280*/  @!P0 SYNCS.PHASECHK.TRANS64 P0, [R2+URZ+0x31800], R5 ;  /* 0x03180005020085a7 */ /* 0x000ea400080010ff */
[----:B--2---:R-:W-:Y:S05]  /*5290*/  @!P0 BRA `(.L_x_70) ;  /* 0xfffffffc00f08947 */ /* 0x004fea000383ffff */
[----:B------:R-:W-:Y:S05]  /*52a0*/  BRA `(.L_x_71) ;  /* 0xffffffb400e47947 */ /* 0x000fea000383ffff */
.L_x_18:
[----:B------:R-:W-:Y:S02]  /*52b0*/  MOV R10, UR10 ;  /* 0x0000000a000a7c02 */ /* 0x000fe40008000f00 */
[----:B------:R-:W-:Y:S02]  /*52c0*/  MOV R11, UR10 ;  /* 0x0000000a000b7c02 */ /* 0x000fe40008000f00 */
[----:B------:R-:W-:-:S07]  /*52d0*/  MOV R0, UR9 ;  /* 0x0000000900007c02 */ /* 0x000fce0008000f00 */
.L_x_72:
[----:B-1----:R1:W2:Y:S02]  /*52e0*/  SYNCS.PHASECHK.TRANS64.TRYWAIT P0, [R0+URZ+0x31870], R11 ;  /* 0x0318700b000075a7 */ /* 0x0022a400080011ff */
[----:B--2---:R-:W-:Y:S05]  /*52f0*/  @!P0 NANOSLEEP.SYNCS 0x989680 ;  /* 0x009896800000895d */ /* 0x004fea0003900000 */
[----:B------:R-:W2:Y:S02]  /*5300*/  @!P0 SYNCS.PHASECHK.TRANS64 P0, [R0+URZ+0x31870], R11 ;  /* 0x0318700b000085a7 */ /* 0x000ea400080010ff */
[----:B--2---:R-:W-:Y:S05]  /*5310*/  @!P0 BRA `(.L_x_72) ;  /* 0xfffffffc00f08947 */ /* 0x004fea000383ffff */
[----:B------:R-:W-:Y:S05]  /*5320*/  BRA `(.L_x_73) ;  /* 0xffffffbc00747947 */ /* 0x000fea000383ffff */
.L_x_19:
[----:B------:R-:W-:Y:S02]  /*5330*/  MOV R2, UR13 ;  /* 0x0000000d00027c02 */ /* 0x000fe40008000f00 */
[----:B------:R-:W-:Y:S07]  /*5340*/  MOV R10, R11 ;  /* 0x0000000b000a7202 */ /* 0x000fee0000000f00 */
.L_x_74:
[----:B-1----:R1:W2:Y:S02]  /*5350*/  SYNCS.PHASECHK.TRANS64.TRYWAIT P0, [R2+URZ+0x31840], R11 ;  /* 0x0318400b020075a7 */ /* 0x0022a400080011ff */
[----:B--2---:R-:W-:Y:S05]  /*5360*/  @!P0 NANOSLEEP.SYNCS 0x989680 ;  /* 0x009896800000895d */ /* 0x004fea0003900000 */
[----:B------:R-:W2:Y:S02]  /*5370*/  @!P0 SYNCS.PHASECHK.TRANS64 P0, [R2+URZ+0x31840], R11 ;  /* 0x0318400b020085a7 */ /* 0x000ea400080010ff */
[----:B--2---:R-:W-:Y:S05]  /*5380*/  @!P0 BRA `(.L_x_74) ;  /* 0xfffffffc00f08947 */ /* 0x004fea000383ffff */
[----:B------:R-:W-:Y:S05]  /*5390*/  BRA `(.L_x_75) ;  /* 0xffffffbc00807947 */ /* 0x000fea000383ffff */
.L_x_21:
[----:B------:R-:W-:Y:S02]  /*53a0*/  MOV R0, UR9 ;  /* 0x0000000900007c02 */ /* 0x000fe40008000f00 */
[----:B------:R-:W-:Y:S07]  /*53b0*/  MOV R12, R13 ;  /* 0x0000000d000c7202 */ /* 0x000fee0000000f00 */
.L_x_76:
[----:B-1----:R1:W2:Y:S02]  /*53c0*/  SYNCS.PHASECHK.TRANS64.TRYWAIT P0, [R0+URZ+0x31840], R13 ;  /* 0x0318400d000075a7 */ /* 0x0022a400080011ff */
[----:B--2---:R-:W-:Y:S05]  /*53d0*/  @!P0 NANOSLEEP.SYNCS 0x989680 ;  /* 0x009896800000895d */ /* 0x004fea0003900000 */
[----:B------:R-:W2:Y:S02]  /*53e0*/  @!P0 SYNCS.PHASECHK.TRANS64 P0, [R0+URZ+0x31840], R13 ;  /* 0x0318400d000085a7 */ /* 0x000ea400080010ff */
[----:B--2---:R-:W-:Y:S05]  /*53f0*/  @!P0 BRA `(.L_x_76) ;  /* 0xfffffffc00f08947 */ /* 0x004fea000383ffff */
[----:B------:R-:W-:Y:S05]  /*5400*/  BRA `(.L_x_77) ;  /* 0xffffffc000587947 */ /* 0x000fea000383ffff */
.L_x_25:
[----:B------:R-:W-:Y:S01]  /*5410*/  HFMA2 R4, -RZ, RZ, -0.0 , 0 ;  /* 0x80000000ff047431 */ /* 0x000fe200000001ff */
[----:B-1----:R-:W-:Y:S04]  /*5420*/  MOV R5, 0x80000000 ;  /* 0x8000000000057802 */ /* 0x002fe80000000f00 */
[----:B------:R1:W2:Y:S03]  /*5430*/  SYNCS.PHASECHK.TRANS64.TRYWAIT P0, [R8+URZ+0x31820], R5 ;  /* 0x03182005080075a7 */ /* 0x0002a600080011ff */
[----:B--2---:R-:W-:Y:S05]  /*5440*/  @!P0 NANOSLEEP.SYNCS 0x989680 ;  /* 0x009896800000895d */ /* 0x004fea0003900000 */
[----:B------:R-:W2:Y:S02]  /*5450*/  @!P0 SYNCS.PHASECHK.TRANS64 P0, [R8+URZ+0x31820], R5 ;  /* 0x03182005080085a7 */ /* 0x000ea400080010ff */
[----:B--2---:R-:W-:Y:S05]  /*5460*/  @!P0 BRA `(.L_x_25) ;  /* 0xfffffffc00e88947 */ /* 0x004fea000383ffff */
[----:B------:R-:W-:Y:S05]  /*5470*/  BRA `(.L_x_78) ;  /* 0xffffffc400b07947 */ /* 0x000fea000383ffff */
.L_x_26:
[----:B------:R-:W-:Y:S01]  /*5480*/  HFMA2 R4, -RZ, RZ, -0.0 , 0 ;  /* 0x80000000ff047431 */ /* 0x000fe200000001ff */
[----:B-1----:R-:W-:Y:S04]  /*5490*/  MOV R5, 0x80000000 ;  /* 0x8000000000057802 */ /* 0x002fe80000000f00 */
[----:B------:R1:W2:Y:S03]  /*54a0*/  SYNCS.PHASECHK.TRANS64.TRYWAIT P0, [R8+URZ+0x31828], R5 ;  /* 0x03182805080075a7 */ /* 0x0002a600080011ff */
[----:B--2---:R-:W-:Y:S05]  /*54b0*/  @!P0 NANOSLEEP.SYNCS 0x989680 ;  /* 0x009896800000895d */ /* 0x004fea0003900000 */
[----:B------:R-:W2:Y:S02]  /*54c0*/  @!P0 SYNCS.PHASECHK.TRANS64 P0, [R8+URZ+0x31828], R5 ;  /* 0x03182805080085a7 */ /* 0x000ea400080010ff */
[----:B--2---:R-:W-:Y:S05]  /*54d0*/  @!P0 BRA `(.L_x_26) ;  /* 0xfffffffc00e88947 */ /* 0x004fea000383ffff */
[----:B------:R-:W-:Y:S05]  /*54e0*/  BRA `(.L_x_79) ;  /* 0xffffffc800907947 */ /* 0x000fea000383ffff */
.L_x_27:
[----:B------:R-:W-:Y:S01]  /*54f0*/  HFMA2 R4, -RZ, RZ, -0.0 , 0 ;  /* 0x80000000ff047431 */ /* 0x000fe200000001ff */
[----:B-1----:R-:W-:Y:S04]  /*5500*/  MOV R5, 0x80000000 ;  /* 0x8000000000057802 */ /* 0x002fe80000000f00 */
[----:B------:R1:W2:Y:S03]  /*5510*/  SYNCS.PHASECHK.TRANS64.TRYWAIT P0, [R8+URZ+0x31830], R5 ;  /* 0x03183005080075a7 */ /* 0x0002a600080011ff */
[----:B--2---:R-:W-:Y:S05]  /*5520*/  @!P0 NANOSLEEP.SYNCS 0x989680 ;  /* 0x009896800000895d */ /* 0x004fea0003900000 */
[----:B------:R-:W2:Y:S02]  /*5530*/  @!P0 SYNCS.PHASECHK.TRANS64 P0, [R8+URZ+0x31830], R5 ;  /* 0x03183005080085a7 */ /* 0x000ea400080010ff */
[----:B--2---:R-:W-:Y:S05]  /*5540*/  @!P0 BRA `(.L_x_27) ;  /* 0xfffffffc00e88947 */ /* 0x004fea000383ffff */
[----:B------:R-:W-:Y:S05]  /*5550*/  BRA `(.L_x_80) ;  /* 0xffffffc800d07947 */ /* 0x000fea000383ffff */
.L_x_28:
[----:B------:R-:W-:Y:S01]  /*5560*/  HFMA2 R42, -RZ, RZ, -0.0 , 0 ;  /* 0x80000000ff2a7431 */ /* 0x000fe200000001ff */
[----:B-1----:R-:W-:Y:S04]  /*5570*/  MOV R43, 0x80000000 ;  /* 0x80000000002b7802 */ /* 0x002fe80000000f00 */
[----:B------:R1:W2:Y:S03]  /*5580*/  SYNCS.PHASECHK.TRANS64.TRYWAIT P0, [R8+URZ+0x31838], R43 ;  /* 0x0318382b080075a7 */ /* 0x0002a600080011ff */
[----:B--2---:R-:W-:Y:S05]  /*5590*/  @!P0 NANOSLEEP.SYNCS 0x989680 ;  /* 0x009896800000895d */ /* 0x004fea0003900000 */
[----:B------:R-:W2:Y:S02]  /*55a0*/  @!P0 SYNCS.PHASECHK.TRANS64 P0, [R8+URZ+0x31838], R43 ;  /* 0x0318382b080085a7 */ /* 0x000ea400080010ff */
[----:B--2---:R-:W-:Y:S05]  /*55b0*/  @!P0 BRA `(.L_x_28) ;  /* 0xfffffffc00e88947 */ /* 0x004fea000383ffff */
[----:B------:R-:W-:Y:S05]  /*55c0*/  BRA `(.L_x_81) ;  /* 0xffffffcc000c7947 */ /* 0x000fea000383ffff */
.L_x_29:
[----:B--2---:R2:W3:Y:S02]  /*55d0*/  SYNCS.PHASECHK.TRANS64.TRYWAIT P0, [R8+URZ+0x31820], RZ ;  /* 0x031820ff080075a7 */ /* 0x0044e400080011ff */
[----:B---3--:R-:W-:Y:S05]  /*55e0*/  @!P0 NANOSLEEP.SYNCS 0x989680 ;  /* 0x009896800000895d */ /* 0x008fea0003900000 */
[----:B------:R-:W3:Y:S02]  /*55f0*/  @!P0 SYNCS.PHASECHK.TRANS64 P0, [R8+URZ+0x31820], RZ ;  /* 0x031820ff080085a7 */ /* 0x000ee400080010ff */
[----:B---3--:R-:W-:Y:S05]  /*5600*/  @!P0 BRA `(.L_x_29) ;  /* 0xfffffffc00f08947 */ /* 0x008fea000383ffff */
[----:B------:R-:W-:Y:S05]  /*5610*/  BRA `(.L_x_82) ;  /* 0xffffffcc00447947 */ /* 0x000fea000383ffff */
.L_x_30:
[----:B---3--:R3:W4:Y:S02]  /*5620*/  SYNCS.PHASECHK.TRANS64.TRYWAIT P0, [R8+URZ+0x31828], RZ ;  /* 0x031828ff080075a7 */ /* 0x00872400080011ff */
[----:B----4-:R-:W-:Y:S05]  /*5630*/  @!P0 NANOSLEEP.SYNCS 0x989680 ;  /* 0x009896800000895d */ /* 0x010fea0003900000 */
[----:B------:R-:W4:Y:S02]  /*5640*/  @!P0 SYNCS.PHASECHK.TRANS64 P0, [R8+URZ+0x31828], RZ ;  /* 0x031828ff080085a7 */ /* 0x000f2400080010ff */
[----:B----4-:R-:W-:Y:S05]  /*5650*/  @!P0 BRA `(.L_x_30) ;  /* 0xfffffffc00f08947 */ /* 0x010fea000383ffff */
[----:B------:R-:W-:Y:S05]  /*5660*/  BRA `(.L_x_83) ;  /* 0xffffffcc00b87947 */ /* 0x000fea000383ffff */
.L_x_31:
[----:B----4-:R4:W1:Y:S02]  /*5670*/  SYNCS.PHASECHK.TRANS64.TRYWAIT P0, [R8+URZ+0x31830], RZ ;  /* 0x031830ff080075a7 */ /* 0x01086400080011ff */
[----:B-1----:R-:W-:Y:S05]  /*5680*/  @!P0 NANOSLEEP.SYNCS 0x989680 ;  /* 0x009896800000895d */ /* 0x002fea0003900000 */
[----:B------:R-:W1:Y:S02]  /*5690*/  @!P0 SYNCS.PHASECHK.TRANS64 P0, [R8+URZ+0x31830], RZ ;  /* 0x031830ff080085a7 */ /* 0x000e6400080010ff */
[----:B-1----:R-:W-:Y:S05]  /*56a0*/  @!P0 BRA `(.L_x_31) ;  /* 0xfffffffc00f08947 */ /* 0x002fea000383ffff */
[----:B------:R-:W-:Y:S05]  /*56b0*/  BRA `(.L_x_84) ;  /* 0xffffffcc00f07947 */ /* 0x000fea000383ffff */
.L_x_32:
[----:B-1----:R1:W2:Y:S02]  /*56c0*/  SYNCS.PHASECHK.TRANS64.TRYWAIT P0, [R8+URZ+0x31838], RZ ;  /* 0x031838ff080075a7 */ /* 0x0022a400080011ff */
[----:B--2---:R-:W-:Y:S05]  /*56d0*/  @!P0 NANOSLEEP.SYNCS 0x989680 ;  /* 0x009896800000895d */ /* 0x004fea0003900000 */
[----:B------:R-:W2:Y:S02]  /*56e0*/  @!P0 SYNCS.PHASECHK.TRANS64 P0, [R8+URZ+0x31838], RZ ;  /* 0x031838ff080085a7 */ /* 0x000ea400080010ff */
[----:B--2---:R-:W-:Y:S05]  /*56f0*/  @!P0 BRA `(.L_x_32) ;  /* 0xfffffffc00f08947 */ /* 0x004fea000383ffff */
[----:B------:R-:W-:Y:S05]  /*5700*/  BRA `(.L_x_85) ;  /* 0xffffffd000287947 */ /* 0x000fea000383ffff */
.L_x_33:
[----:B------:R-:W-:Y:S01]  /*5710*/  HFMA2 R42, -RZ, RZ, -0.0 , 0 ;  /* 0x80000000ff2a7431 */ /* 0x000fe200000001ff */
[----:B-1----:R-:W-:Y:S04]  /*5720*/  MOV R43, 0x80000000 ;  /* 0x80000000002b7802 */ /* 0x002fe80000000f00 */
[----:B------:R1:W2:Y:S03]  /*5730*/  SYNCS.PHASECHK.TRANS64.TRYWAIT P0, [R8+URZ+0x31820], R43 ;  /* 0x0318202b080075a7 */ /* 0x0002a600080011ff */
[----:B--2---:R-:W-:Y:S05]  /*5740*/  @!P0 NANOSLEEP.SYNCS 0x989680 ;  /* 0x009896800000895d */ /* 0x004fea0003900000 */
[----:B------:R-:W2:Y:S02]  /*5750*/  @!P0 SYNCS.PHASECHK.TRANS64 P0, [R8+URZ+0x31820], R43 ;  /* 0x0318202b080085a7 */ /* 0x000ea400080010ff */
[----:B--2---:R-:W-:Y:S05]  /*5760*/  @!P0 BRA `(.L_x_33) ;  /* 0xfffffffc00e88947 */ /* 0x004fea000383ffff */
[----:B------:R-:W-:Y:S05]  /*5770*/  BRA `(.L_x_86) ;  /* 0xffffffd000587947 */ /* 0x000fea000383ffff */
.L_x_34:
[----:B------:R-:W-:Y:S01]  /*5780*/  HFMA2 R42, -RZ, RZ, -0.0 , 0 ;  /* 0x80000000ff2a7431 */ /* 0x000fe200000001ff */
[----:B-1----:R-:W-:Y:S04]  /*5790*/  MOV R43, 0x80000000 ;  /* 0x80000000002b7802 */ /* 0x002fe80000000f00 */
[----:B------:R1:W2:Y:S03]  /*57a0*/  SYNCS.PHASECHK.TRANS64.TRYWAIT P0, [R8+URZ+0x31828], R43 ;  /* 0x0318282b080075a7 */ /* 0x0002a600080011ff */
[----:B--2---:R-:W-:Y:S05]  /*57b0*/  @!P0 NANOSLEEP.SYNCS 0x989680 ;  /* 0x009896800000895d */ /* 0x004fea0003900000 */
[----:B------:R-:W2:Y:S02]  /*57c0*/  @!P0 SYNCS.PHASECHK.TRANS64 P0, [R8+URZ+0x31828], R43 ;  /* 0x0318282b080085a7 */ /* 0x000ea400080010ff */
[----:B--2---:R-:W-:Y:S05]  /*57d0*/  @!P0 BRA `(.L_x_34) ;  /* 0xfffffffc00e88947 */ /* 0x004fea000383ffff */
[----:B------:R-:W-:Y:S05]  /*57e0*/  BRA `(.L_x_87) ;  /* 0xffffffd000c47947 */ /* 0x000fea000383ffff */
.L_x_35:
[----:B------:R-:W-:Y:S01]  /*57f0*/  HFMA2 R42, -RZ, RZ, -0.0 , 0 ;  /* 0x80000000ff2a7431 */ /* 0x000fe200000001ff */
[----:B-1----:R-:W-:Y:S04]  /*5800*/  MOV R43, 0x80000000 ;  /* 0x80000000002b7802 */ /* 0x002fe80000000f00 */
[----:B------:R1:W2:Y:S03]  /*5810*/  SYNCS.PHASECHK.TRANS64.TRYWAIT P0, [R8+URZ+0x31830], R43 ;  /* 0x0318302b080075a7 */ /* 0x0002a600080011ff */
[----:B--2---:R-:W-:Y:S05]  /*5820*/  @!P0 NANOSLEEP.SYNCS 0x989680 ;  /* 0x009896800000895d */ /* 0x004fea0003900000 */
[----:B------:R-:W2:Y:S02]  /*5830*/  @!P0 SYNCS.PHASECHK.TRANS64 P0, [R8+URZ+0x31830], R43 ;  /* 0x0318302b080085a7 */ /* 0x000ea400080010ff */
[----:B--2---:R-:W-:Y:S05]  /*5840*/  @!P0 BRA `(.L_x_35) ;  /* 0xfffffffc00e88947 */ /* 0x004fea000383ffff */
[----:B------:R-:W-:Y:S05]  /*5850*/  BRA `(.L_x_88) ;  /* 0xffffffd000f47947 */ /* 0x000fea000383ffff */
.L_x_36:
[----:B------:R-:W-:Y:S01]  /*5860*/  HFMA2 R42, -RZ, RZ, -0.0 , 0 ;  /* 0x80000000ff2a7431 */ /* 0x000fe200000001ff */
[----:B-1----:R-:W-:Y:S04]  /*5870*/  MOV R43, 0x80000000 ;  /* 0x80000000002b7802 */ /* 0x002fe80000000f00 */
[----:B------:R1:W2:Y:S03]  /*5880*/  SYNCS.PHASECHK.TRANS64.TRYWAIT P0, [R8+URZ+0x31838], R43 ;  /* 0x0318382b080075a7 */ /* 0x0002a600080011ff */
[----:B--2---:R-:W-:Y:S05]  /*5890*/  @!P0 NANOSLEEP.SYNCS 0x989680 ;  /* 0x009896800000895d */ /* 0x004fea0003900000 */
[----:B------:R-:W2:Y:S02]  /*58a0*/  @!P0 SYNCS.PHASECHK.TRANS64 P0, [R8+URZ+0x31838], R43 ;  /* 0x0318382b080085a7 */ /* 0x000ea400080010ff */
[----:B--2---:R-:W-:Y:S05]  /*58b0*/  @!P0 BRA `(.L_x_36) ;  /* 0xfffffffc00e88947 */ /* 0x004fea000383ffff */
[----:B------:R-:W-:Y:S05]  /*58c0*/  BRA `(.L_x_89) ;  /* 0xffffffd400247947 */ /* 0x000fea000383ffff */
.L_x_37:
[----:B-1----:R1:W2:Y:S02]  /*58d0*/  SYNCS.PHASECHK.TRANS64.TRYWAIT P0, [R8+URZ+0x31820], RZ ;  /* 0x031820ff080075a7 */ /* 0x0022a400080011ff */
[----:B--2---:R-:W-:Y:S05]  /*58e0*/  @!P0 NANOSLEEP.SYNCS 0x989680 ;  /* 0x009896800000895d */ /* 0x004fea0003900000 */
[----:B------:R-:W2:Y:S02]  /*58f0*/  @!P0 SYNCS.PHASECHK.TRANS64 P0, [R8+URZ+0x31820], RZ ;  /* 0x031820ff080085a7 */ /* 0x000ea400080010ff */
[----:B--2---:R-:W-:Y:S05]  /*5900*/  @!P0 BRA `(.L_x_37) ;  /* 0xfffffffc00f08947 */ /* 0x004fea000383ffff */
[----:B------:R-:W-:Y:S05]  /*5910*/  BRA `(.L_x_90) ;  /* 0xffffffd4005c7947 */ /* 0x000fea000383ffff */
.L_x_38:
[----:B-1----:R1:W2:Y:S02]  /*5920*/  SYNCS.PHASECHK.TRANS64.TRYWAIT P0, [R8+URZ+0x31828], RZ ;  /* 0x031828ff080075a7 */ /* 0x0022a400080011ff */
[----:B--2---:R-:W-:Y:S05]  /*5930*/  @!P0 NANOSLEEP.SYNCS 0x989680 ;  /* 0x009896800000895d */ /* 0x004fea0003900000 */
[----:B------:R-:W2:Y:S02]  /*5940*/  @!P0 SYNCS.PHASECHK.TRANS64 P0, [R8+URZ+0x31828], RZ ;  /* 0x031828ff080085a7 */ /* 0x000ea400080010ff */
[----:B--2---:R-:W-:Y:S05]  /*5950*/  @!P0 BRA `(.L_x_38) ;  /* 0xfffffffc00f08947 */ /* 0x004fea000383ffff */
[----:B------:R-:W-:Y:S05]  /*5960*/  BRA `(.L_x_91) ;  /* 0xffffffd400d07947 */ /* 0x000fea000383ffff */
.L_x_39:
[----:B-1----:R1:W2:Y:S02]  /*5970*/  SYNCS.PHASECHK.TRANS64.TRYWAIT P0, [R8+URZ+0x31830], RZ ;  /* 0x031830ff080075a7 */ /* 0x0022a400080011ff */
[----:B--2---:R-:W-:Y:S05]  /*5980*/  @!P0 NANOSLEEP.SYNCS 0x989680 ;  /* 0x009896800000895d */ /* 0x004fea0003900000 */
[----:B------:R-:W2:Y:S02]  /*5990*/  @!P0 SYNCS.PHASECHK.TRANS64 P0, [R8+URZ+0x31830], RZ ;  /* 0x031830ff080085a7 */ /* 0x000ea400080010ff */
[----:B--2---:R-:W-:Y:S05]  /*59a0*/  @!P0 BRA `(.L_x_39) ;  /* 0xfffffffc00f08947 */ /* 0x004fea000383ffff */
[----:B------:R-:W-:Y:S05]  /*59b0*/  BRA `(.L_x_92) ;  /* 0xffffffd800087947 */ /* 0x000fea000383ffff */
.L_x_40:
[----:B-1----:R1:W2:Y:S02]  /*59c0*/  SYNCS.PHASECHK.TRANS64.TRYWAIT P0, [R8+URZ+0x31838], RZ ;  /* 0x031838ff080075a7 */ /* 0x0022a400080011ff */
[----:B--2---:R-:W-:Y:S05]  /*59d0*/  @!P0 NANOSLEEP.SYNCS 0x989680 ;  /* 0x009896800000895d */ /* 0x004fea0003900000 */
[----:B------:R-:W2:Y:S02]  /*59e0*/  @!P0 SYNCS.PHASECHK.TRANS64 P0, [R8+URZ+0x31838], RZ ;  /* 0x031838ff080085a7 */ /* 0x000ea400080010ff */
[----:B--2---:R-:W-:Y:S05]  /*59f0*/  @!P0 BRA `(.L_x_40) ;  /* 0xfffffffc00f08947 */ /* 0x004fea000383ffff */
[----:B------:R-:W-:Y:S05]  /*5a00*/  BRA `(.L_x_93) ;  /* 0xffffffd800407947 */ /* 0x000fea000383ffff */
.L_x_44:
[----:B------:R-:W-:-:S07]  /*5a10*/  MOV R4, R5 ;  /* 0x0000000500047202 */ /* 0x000fce0000000f00 */
.L_x_94:
[----:B-1----:R1:W2:Y:S02]  /*5a20*/  SYNCS.PHASECHK.TRANS64.TRYWAIT P2, [R20+URZ+0x31860], R5 ;  /* 0x03186005140075a7 */ /* 0x0022a400080411ff */
[----:B--2---:R-:W-:Y:S05]  /*5a30*/  @!P2 NANOSLEEP.SYNCS 0x989680 ;  /* 0x009896800000a95d */ /* 0x004fea0003900000 */
[----:B------:R-:W2:Y:S02]  /*5a40*/  @!P2 SYNCS.PHASECHK.TRANS64 P2, [R20+URZ+0x31860], R5 ;  /* 0x031860051400a5a7 */ /* 0x000ea400080410ff */
[----:B--2---:R-:W-:Y:S05]  /*5a50*/  @!P2 BRA `(.L_x_94) ;  /* 0xfffffffc00f0a947 */ /* 0x004fea000383ffff */
[----:B------:R-:W-:Y:S05]  /*5a60*/  BRA `(.L_x_95) ;  /* 0xffffffdc00487947 */ /* 0x000fea000383ffff */
        .weak           $__internal_0_$__cuda_sm10x_tcgen05_guardrail_trap_col_being_dealloced_not_returned_by_alloc
        .type           $__internal_0_$__cuda_sm10x_tcgen05_guardrail_trap_col_being_dealloced_not_returned_by_alloc,@function
        .size           $__internal_0_$__cuda_sm10x_tcgen05_guardrail_trap_col_being_dealloced_not_returned_by_alloc,($__internal_1_$__cuda_sm10x_tcgen05_guardrail_trap_phase_invalid_during_alloc - $__internal_0_$__cuda_sm10x_tcgen05_guardrail_trap_col_being_dealloced_not_returned_by_alloc)
$__internal_0_$__cuda_sm10x_tcgen05_guardrail_trap_col_being_dealloced_not_returned_by_alloc:
[----:B------:R-:W-:Y:S05]  /*5a70*/  BPT.TRAP 0x1 ;  /* 0x000000040000795c */ /* 0x000fea0000300000 */
[----:B------:R-:W-:-:S04]  /*5a80*/  HFMA2 R3, -RZ, RZ, 0, 0 ;  /* 0x00000000ff037431 */ /* 0x000fc800000001ff */
[----:B------:R-:W-:Y:S05]  /*5a90*/  RET.REL.NODEC R2 `(_ZN9deep_gemm24sm100_fp8_gemm_1d1d_implILN4cute4UMMA5MajorE0ELS3_0ELj0ELj7168ELj2048ELj128ELj224ELj128ELj64ELj128ELj128ELj64ELj4ELj128ELj128ELj1ELb0ELj134ELNS_8GemmTypeE1ELb0EN7cutlass10bfloat16_tENS_16EpilogueIdentityEEEvPijjj14CUtensorMap_stS9_S9_S9_S9_) ;  /* 0xffffffa402587950 */ /* 0x000fea0003c3ffff */
        .weak           $__internal_1_$__cuda_sm10x_tcgen05_guardrail_trap_phase_invalid_during_alloc
        .type           $__internal_1_$__cuda_sm10x_tcgen05_guardrail_trap_phase_invalid_during_alloc,@function
        .size           $__internal_1_$__cuda_sm10x_tcgen05_guardrail_trap_phase_invalid_during_alloc,($__internal_2_$__cuda_sm10x_tcgen05_guardrail_trap_unallocated_columns_being_dealloced - $__internal_1_$__cuda_sm10x_tcgen05_guardrail_trap_phase_invalid_during_alloc)
$__internal_1_$__cuda_sm10x_tcgen05_guardrail_trap_phase_invalid_during_alloc:
[----:B------:R-:W-:Y:S05]  /*5aa0*/  BPT.TRAP 0x1 ;  /* 0x000000040000795c */ /* 0x000fea0000300000 */
[----:B------:R-:W-:-:S04]  /*5ab0*/  MOV R3, 0x0 ;  /* 0x0000000000037802 */ /* 0x000fc80000000f00 */
[----:B------:R-:W-:Y:S05]  /*5ac0*/  RET.REL.NODEC R2 `(_ZN9deep_gemm24sm100_fp8_gemm_1d1d_implILN4cute4UMMA5MajorE0ELS3_0ELj0ELj7168ELj2048ELj128ELj224ELj128ELj64ELj128ELj128ELj64ELj4ELj128ELj128ELj1ELb0ELj134ELNS_8GemmTypeE1ELb0EN7cutlass10bfloat16_tENS_16EpilogueIdentityEEEvPijjj14CUtensorMap_stS9_S9_S9_S9_) ;  /* 0xffffffa4024c7950 */ /* 0x000fea0003c3ffff */
        .weak           $__internal_2_$__cuda_sm10x_tcgen05_guardrail_trap_unallocated_columns_being_dealloced
        .type           $__internal_2_$__cuda_sm10x_tcgen05_guardrail_trap_unallocated_columns_being_dealloced,@function
        .size           $__internal_2_$__cuda_sm10x_tcgen05_guardrail_trap_unallocated_columns_being_dealloced,($__internal_3_$__cuda_sm20_div_u16 - $__internal_2_$__cuda_sm10x_tcgen05_guardrail_trap_unallocated_columns_being_dealloced)
$__internal_2_$__cuda_sm10x_tcgen05_guardrail_trap_unallocated_columns_being_dealloced:
[----:B------:R-:W-:Y:S05]  /*5ad0*/  BPT.TRAP 0x1 ;  /* 0x000000040000795c */ /* 0x000fea0000300000 */
[----:B------:R-:W-:-:S04]  /*5ae0*/  HFMA2 R3, -RZ, RZ, 0, 0 ;  /* 0x00000000ff037431 */ /* 0x000fc800000001ff */
[----:B------:R-:W-:Y:S05]  /*5af0*/  RET.REL.NODEC R2 `(_ZN9deep_gemm24sm100_fp8_gemm_1d1d_implILN4cute4UMMA5MajorE0ELS3_0ELj0ELj7168ELj2048ELj128ELj224ELj128ELj64ELj128ELj128ELj64ELj4ELj128ELj128ELj1ELb0ELj134ELNS_8GemmTypeE1ELb0EN7cutlass10bfloat16_tENS_16EpilogueIdentityEEEvPijjj14CUtensorMap_stS9_S9_S9_S9_) ;  /* 0xffffffa402407950 */ /* 0x000fea0003c3ffff */
        .weak           $__internal_3_$__cuda_sm20_div_u16
        .type           $__internal_3_$__cuda_sm20_div_u16,@function
        .size           $__internal_3_$__cuda_sm20_div_u16,(.L_x_100 - $__internal_3_$__cuda_sm20_div_u16)
$__internal_3_$__cuda_sm20_div_u16:
[----:B------:R-:W1:Y:S01]  /*5b00*/  I2F.U16 R5, R39 ;  /* 0x0000002700057306 */ /* 0x000e620000101000 */
[----:B------:R-:W-:-:S07]  /*5b10*/  IMAD.MOV.U32 R0, RZ, RZ, 0x4b800000 ;  /* 0x4b800000ff007424 */ /* 0x000fce00078e00ff */
[----:B------:R-:W-:Y:S01]  /*5b20*/  I2F.U16.RZ R9, R34 ;  /* 0x0000002200097306 */ /* 0x000fe2000010d000 */
[C---:B-1----:R-:W-:Y:S02]  /*5b30*/  FSETP.GEU.AND P1, PT, |R5|.reuse, 1.175494350822287508e-38, PT ;  /* 0x008000000500780b */ /* 0x042fe40003f2e200 */
[----:B------:R-:W-:Y:S02]  /*5b40*/  FSETP.GT.AND P2, PT, |R5|, 8.50705917302346158658e+37, PT ;  /* 0x7e8000000500780b */ /* 0x000fe40003f44200 */
[----:B------:R-:W-:Y:S02]  /*5b50*/  FSEL R0, R0, 1, !P1 ;  /* 0x3f80000000007808 */ /* 0x000fe40004800000 */
[----:B------:R-:W-:Y:S02]  /*5b60*/  ISETP.NE.U32.AND P1, PT, R39, RZ, PT ;  /* 0x000000ff2700720c */ /* 0x000fe40003f25070 */
[----:B------:R-:W-:-:S05]  /*5b70*/  FSEL R0, R0, 0.25, !P2 ;  /* 0x3e80000000007808 */ /* 0x000fca0005000000 */
[----:B------:R-:W-:-:S06]  /*5b80*/  FMUL R5, R5, R0 ;  /* 0x0000000005057220 */ /* 0x000fcc0000400000 */
[----:B------:R-:W1:Y:S02]  /*5b90*/  MUFU.RCP R5, R5 ;  /* 0x0000000500057308 */ /* 0x000e640000001000 */
[----:B-1----:R-:W-:Y:S01]  /*5ba0*/  FMUL R0, R0, R5 ;  /* 0x0000000500007220 */ /* 0x002fe20000400000 */
[----:B------:R-:W-:-:S03]  /*5bb0*/  IMAD.MOV.U32 R5, RZ, RZ, 0x0 ;  /* 0x00000000ff057424 */ /* 0x000fc600078e00ff */
[----:B------:R-:W-:-:S04]  /*5bc0*/  VIADD R0, R0, 0x2 ;  /* 0x0000000200007836 */ /* 0x000fc80000000000 */
[----:B------:R-:W-:-:S04]  /*5bd0*/  FMUL.RZ R9, R9, R0 ;  /* 0x0000000009097220 */ /* 0x000fc8000040c000 */
[----:B------:R-:W1:Y:S02]  /*5be0*/  F2I.U32.TRUNC.NTZ R0, R9 ;  /* 0x0000000900007305 */ /* 0x000e64000020f000 */
[----:B-1----:R-:W-:Y:S02]  /*5bf0*/  LOP3.LUT R0, R0, 0xffff, RZ, 0xc0, !PT ;  /* 0x0000ffff00007812 */ /* 0x002fe400078ec0ff */
[----:B------:R-:W-:Y:S01]  /*5c00*/  @!P1 MOV R0, 0xffffffff ;  /* 0xffffffff00009802 */ /* 0x000fe20000000f00 */
[----:B------:R-:W-:Y:S06]  /*5c10*/  RET.REL.NODEC R4 `(_ZN9deep_gemm24sm100_fp8_gemm_1d1d_implILN4cute4UMMA5MajorE0ELS3_0ELj0ELj7168ELj2048ELj128ELj224ELj128ELj64ELj128ELj128ELj64ELj4ELj128ELj128ELj1ELb0ELj134ELNS_8GemmTypeE1ELb0EN7cutlass10bfloat16_tENS_16EpilogueIdentityEEEvPijjj14CUtensorMap_stS9_S9_S9_S9_) ;  /* 0xffffffa004f87950 */ /* 0x000fec0003c3ffff */
.L_x_96:
[----:B------:R-:W-:-:S00]  /*5c20*/  BRA `(.L_x_96) ;  /* 0xfffffffc00fc7947 */ /* 0x000fc0000383ffff */
[----:B------:R-:W-:-:S00]  /*5c30*/  NOP ;  /* 0x0000000000007918 */ /* 0x000fc00000000000 */
        /* <DEDUP_REMOVED lines=12> */
.L_x_100:


//--------------------- .nv.shared._ZN9deep_gemm24sm100_fp8_gemm_1d1d_implILN4cute4UMMA5MajorE0ELS3_0ELj0ELj7168ELj2048ELj128ELj224ELj128ELj64ELj128ELj128ELj64ELj4ELj128ELj128ELj1ELb0ELj134ELNS_8GemmTypeE1ELb0EN7cutlass10bfloat16_tENS_16EpilogueIdentityEEEvPijjj14CUtensorMap_stS9_S9_S9_S9_ --------------------------
	.section	.nv.shared._ZN9deep_gemm24sm100_fp8_gemm_1d1d_implILN4cute4UMMA5MajorE0ELS3_0ELj0ELj7168ELj2048ELj128ELj224ELj128ELj64ELj128ELj128ELj64ELj4ELj128ELj128ELj1ELb0ELj134ELNS_8GemmTypeE1ELb0EN7cutlass10bfloat16_tENS_16EpilogueIdentityEEEvPijjj14CUtensorMap_stS9_S9_S9_S9_,"aw",@nobits
	.sectionflags	@""
	.align	1024
	.zero		1024


//--------------------- .nv.shared.reserved.0     --------------------------
	.section	.nv.shared.reserved.0,"aw",@nobits
	.align	8
	.weak		__nv_reservedSMEM_offset_0_alias
	.size		__nv_reservedSMEM_offset_0_alias, 0, 64
	.other		__nv_reservedSMEM_offset_0_alias,@"STO_CUDA_RESERVED_SHARED STV_DEFAULT"
__nv_reservedSMEM_offset_0_alias:
	.zero		0
.nv.shared.reserved.0:
	.zero		64
	.weak		__nv_reservedSMEM_allocation_phase
	.type		__nv_reservedSMEM_allocation_phase,@object
	.size		__nv_reservedSMEM_allocation_phase,(.L_0 - __nv_reservedSMEM_allocation_phase)
__nv_reservedSMEM_allocation_phase:
	.zero		1
.L_0:
	.zero		7
	.weak		__nv_reservedSMEM_devtool_atexit_pc
	.type		__nv_reservedSMEM_devtool_atexit_pc,@object
	.size		__nv_reservedSMEM_devtool_atexit_pc,(__nv_reservedSMEM_allocation_mask - __nv_reservedSMEM_devtool_atexit_pc)
__nv_reservedSMEM_devtool_atexit_pc:
	.zero		8
	.weak		__nv_reservedSMEM_allocation_mask
	.type		__nv_reservedSMEM_allocation_mask,@object
	.size		__nv_reservedSMEM_allocation_mask,(.L_2 - __nv_reservedSMEM_allocation_mask)
__nv_reservedSMEM_allocation_mask:
	.zero		4
.L_2:


//--------------------- .nv.global                --------------------------
	.section	.nv.global,"aw",@nobits
.nv.global:
	.type		_ZN47_INTERNAL_31eb1946_9_kernel_cu_5424d09a_28937754cute1_E,@object
	.size		_ZN47_INTERNAL_31eb1946_9_kernel_cu_5424d09a_28937754cute1_E,(_ZN47_INTERNAL_31eb1946_9_kernel_cu_5424d09a_28937754cuda3std3__45__cpo6cbeginE - _ZN47_INTERNAL_31eb1946_9_kernel_cu_5424d09a_28937754cute1_E)
_ZN47_INTERNAL_31eb1946_9_kernel_cu_5424d09a_28937754cute1_E:
	.zero		1
	.type		_ZN47_INTERNAL_31eb1946_9_kernel_cu_5424d09a_28937754cuda3std3__45__cpo6cbeginE,@object
	.size		_ZN47_INTERNAL_31eb1946_9_kernel_cu_5424d09a_28937754cuda3std3__45__cpo6cbeginE,(_ZN47_INTERNAL_31eb1946_9_kernel_cu_5424d09a_28937754cuda3std3__48in_placeE - _ZN47_INTERNAL_31eb1946_9_kernel_cu_5424d09a_28937754cuda3std3__45__cpo6cbeginE)
_ZN47_INTERNAL_31eb1946_9_kernel_cu_5424d09a_28937754cuda3std3__45__cpo6cbeginE:
	.zero		1
	.type		_ZN47_INTERNAL_31eb1946_9_kernel_cu_5424d09a_28937754cuda3std3__48in_placeE,@object
	.size		_ZN47_INTERNAL_31eb1946_9_kernel_cu_5424d09a_28937754cuda3std3__48in_placeE,(_ZN47_INTERNAL_31eb1946_9_kernel_cu_5424d09a_28937754cuda3std6ranges3__45__cpo9iter_moveE - _ZN47_INTERNAL_31eb1946_9_kernel_cu_5424d09a_28937754cuda3std3__48in_placeE)
_ZN47_INTERNAL_31eb1946_9_kernel_cu_5424d09a_28937754cuda3std3__48in_placeE:
	.zero		1
	.type		_ZN47_INTERNAL_31eb1946_9_kernel_cu_5424d09a_28937754cuda3std6ranges3__45__cpo9iter_moveE,@object
	.size		_ZN47_INTERNAL_31eb1946_9_kernel_cu_5424d09a_28937754cuda3std6ranges3__45__cpo9iter_moveE,(_ZN47_INTERNAL_31eb1946_9_kernel_cu_5424d09a_28937754cuda3std3__45__cpo5beginE - _ZN47_INTERNAL_31eb1946_9_kernel_cu_5424d09a_28937754cuda3std6ranges3__45__cpo9iter_moveE)
_ZN47_INTERNAL_31eb1946_9_kernel_cu_5424d09a_28937754cuda3std6ranges3__45__cpo9iter_moveE:
	.zero		1
	.type		_ZN47_INTERNAL_31eb1946_9_kernel_cu_5424d09a_28937754cuda3std3__45__cpo5beginE,@object
	.size		_ZN47_INTERNAL_31eb1946_9_kernel_cu_5424d09a_28937754cuda3std3__45__cpo5beginE,(_ZN47_INTERNAL_31eb1946_9_kernel_cu_5424d09a_28937754cuda3std3__449_GLOBAL__N__31eb1946_9_kernel_cu_5424d09a_28937756ignoreE - _ZN47_INTERNAL_31eb1946_9_kernel_cu_5424d09a_28937754cuda3std3__45__cpo5beginE)
_ZN47_INTERNAL_31eb1946_9_kernel_cu_5424d09a_28937754cuda3std3__45__cpo5beginE:
	.zero		1
	.type		_ZN47_INTERNAL_31eb1946_9_kernel_cu_5424d09a_28937754cuda3std3__449_GLOBAL__N__31eb1946_9_kernel_cu_5424d09a_28937756ignoreE,@object
	.size		_ZN47_INTERNAL_31eb1946_9_kernel_cu_5424d09a_28937754cuda3std3__449_GLOBAL__N__31eb1946_9_kernel_cu_5424d09a_28937756ignoreE,(_ZN47_INTERNAL_31eb1946_9_kernel_cu_5424d09a_28937754cute7productE - _ZN47_INTERNAL_31eb1946_9_kernel_cu_5424d09a_28937754cuda3std3__449_GLOBAL__N__31eb1946_9_kernel_cu_5424d09a_28937756ignoreE)
_ZN47_INTERNAL_31eb1946_9_kernel_cu_5424d09a_28937754cuda3std3__449_GLOBAL__N__31eb1946_9_kernel_cu_5424d09a_28937756ignoreE:
	.zero		1
	.type		_ZN47_INTERNAL_31eb1946_9_kernel_cu_5424d09a_28937754cute7productE,@object
	.size		_ZN47_INTERNAL_31eb1946_9_kernel_cu_5424d09a_28937754cute7productE,(_ZN47_INTERNAL_31eb1946_9_kernel_cu_5424d09a_28937754cuda3std3__45__cpo3endE - _ZN47_INTERNAL_31eb1946_9_kernel_cu_5424d09a_28937754cute7productE)
_ZN47_INTERNAL_31eb1946_9_kernel_cu_5424d09a_28937754cute7productE:
	.zero		1
	.type		_ZN47_INTERNAL_31eb1946_9_kernel_cu_5424d09a_28937754cuda3std3__45__cpo3endE,@object
	.size		_ZN47_INTERNAL_31eb1946_9_kernel_cu_5424d09a_28937754cuda3std3__45__cpo3endE,(_ZN47_INTERNAL_31eb1946_9_kernel_cu_5424d09a_28937754cuda3std3__419piecewise_constructE - _ZN47_INTERNAL_31eb1946_9_kernel_cu_5424d09a_28937754cuda3std3__45__cpo3endE)
_ZN47_INTERNAL_31eb1946_9_kernel_cu_5424d09a_28937754cuda3std3__45__cpo3endE:
	.zero		1
	.type		_ZN47_INTERNAL_31eb1946_9_kernel_cu_5424d09a_28937754cuda3std3__419piecewise_constructE,@object
	.size		_ZN47_INTERNAL_31eb1946_9_kernel_cu_5424d09a_28937754cuda3std3__419piecewise_constructE,(_ZN47_INTERNAL_31eb1946_9_kernel_cu_5424d09a_28937754cuda3std3__45__cpo4cendE - _ZN47_INTERNAL_31eb1946_9_kernel_cu_5424d09a_28937754cuda3std3__419piecewise_constructE)
_ZN47_INTERNAL_31eb1946_9_kernel_cu_5424d09a_28937754cuda3std3__419piecewise_constructE:
	.zero		1
	.type		_ZN47_INTERNAL_31eb1946_9_kernel_cu_5424d09a_28937754cuda3std3__45__cpo4cendE,@object
	.size		_ZN47_INTERNAL_31eb1946_9_kernel_cu_5424d09a_28937754cuda3std3__45__cpo4cendE,(_ZN47_INTERNAL_31eb1946_9_kernel_cu_5424d09a_28937754cuda3std6ranges3__45__cpo4swapE - _ZN47_INTERNAL_31eb1946_9_kernel_cu_5424d09a_28937754cuda3std3__45__cpo4cendE)
_ZN47_INTERNAL_31eb1946_9_kernel_cu_5424d09a_28937754cuda3std3__45__cpo4cendE:
	.zero		1
	.type		_ZN47_INTERNAL_31eb1946_9_kernel_cu_5424d09a_28937754cuda3std6ranges3__45__cpo4swapE,@object
	.size		_ZN47_INTERNAL_31eb1946_9_kernel_cu_5424d09a_28937754cuda3std6ranges3__45__cpo4swapE,(.L_10 - _ZN47_INTERNAL_31eb1946_9_kernel_cu_5424d09a_28937754cuda3std6ranges3__45__cpo4swapE)
_ZN47_INTERNAL_31eb1946_9_kernel_cu_5424d09a_28937754cuda3std6ranges3__45__cpo4swapE:
	.zero		1
.L_10:


//--------------------- .nv.constant0._ZN9deep_gemm24sm100_fp8_gemm_1d1d_implILN4cute4UMMA5MajorE0ELS3_0ELj0ELj7168ELj2048ELj128ELj224ELj128ELj64ELj128ELj128ELj64ELj4ELj128ELj128ELj1ELb0ELj134ELNS_8GemmTypeE1ELb0EN7cutlass10bfloat16_tENS_16EpilogueIdentityEEEvPijjj14CUtensorMap_stS9_S9_S9_S9_ --------------------------
	.section	.nv.constant0._ZN9deep_gemm24sm100_fp8_gemm_1d1d_implILN4cute4UMMA5MajorE0ELS3_0ELj0ELj7168ELj2048ELj128ELj224ELj128ELj64ELj128ELj128ELj64ELj4ELj128ELj128ELj1ELb0ELj134ELNS_8GemmTypeE1ELb0EN7cutlass10bfloat16_tENS_16EpilogueIdentityEEEvPijjj14CUtensorMap_stS9_S9_S9_S9_,"a",@progbits
	.sectionflags	@""
	.align	4
.nv.constant0._ZN9deep_gemm24sm100_fp8_gemm_1d1d_implILN4cute4UMMA5MajorE0ELS3_0ELj0ELj7168ELj2048ELj128ELj224ELj128ELj64ELj128ELj128ELj64ELj4ELj128ELj128ELj1ELb0ELj134ELNS_8GemmTypeE1ELb0EN7cutlass10bfloat16_tENS_16EpilogueIdentityEEEvPijjj14CUtensorMap_stS9_S9_S9_S9_:
	.zero		1600


//--------------------- SYMBOLS --------------------------

	.type		.nv.reservedSmem.offset0,@object
	.size		.nv.reservedSmem.offset0,0x4
	.type		.nv.reservedSmem.cap,@object
	.size		.nv.reservedSmem.cap,0x4
